//
// Generated by NVIDIA NVVM Compiler
//
// Compiler Build ID: CL-36424714
// Cuda compilation tools, release 13.0, V13.0.88
// Based on NVVM 20.0.0
//

.version 9.0
.target sm_100
.address_size 64

	// .globl	candidate3
// _ZZ10candidate3E15pad_temp_shared has been demoted
// _ZZ10candidate3E13kernel_shared has been demoted

.visible .entry candidate3(
	.param .u64 .ptr .align 1 candidate3_param_0,
	.param .u64 .ptr .align 1 candidate3_param_1,
	.param .u64 .ptr .align 1 candidate3_param_2
)
.maxntid 112
{
	.reg .pred 	%p<60>;
	.reg .b16 	%rs<216>;
	.reg .b32 	%r<323>;
	.reg .b32 	%f<355>;
	.reg .b64 	%rd<107>;
	// demoted variable
	.shared .align 4 .b8 _ZZ10candidate3E15pad_temp_shared[2592];
	// demoted variable
	.shared .align 4 .b8 _ZZ10candidate3E13kernel_shared[18432];
	mov.u32 	%r62, %ctaid.x;
	shr.u32 	%r63, %r62, 2;
	and.b32  	%r64, %r63, 3;
	mul.lo.s32 	%r65, %r64, 7;
	mov.u32 	%r1, %tid.x;
	add.s32 	%r66, %r1, 175;
	setp.lt.u32 	%p7, %r1, 81;
	selp.b32 	%r67, %r1, %r66, %p7;
	cvt.u16.u32 	%rs2, %r67;
	and.b16  	%rs3, %rs2, 255;
	mul.lo.s16 	%rs4, %rs3, 57;
	shr.u16 	%rs5, %rs4, 9;
	cvt.u32.u16 	%r68, %rs5;
	or.b32  	%r69, %r65, %r68;
	setp.eq.s32 	%p8, %r69, 0;
	add.s32 	%r70, %r65, %r68;
	setp.gt.u32 	%p9, %r70, 28;
	and.b32  	%r72, %r62, 3;
	mul.lo.s32 	%r2, %r72, 7;
	cvt.u16.u32 	%rs6, %r1;
	mul.lo.s16 	%rs7, %rs6, 57;
	shr.u16 	%rs8, %rs7, 9;
	mul.lo.s16 	%rs9, %rs8, 9;
	sub.s16 	%rs10, %rs6, %rs9;
	cvt.u32.u16 	%r73, %rs10;
	and.b32  	%r74, %r73, 255;
	or.b32  	%r75, %r2, %r74;
	setp.eq.s32 	%p10, %r75, 0;
	or.pred  	%p11, %p8, %p10;
	add.s32 	%r77, %r2, %r74;
	setp.gt.u32 	%p12, %r77, 28;
	setp.gt.u32 	%p13, %r1, 80;
	mul.lo.s32 	%r3, %r64, 196;
	mul.wide.u16 	%r79, %rs5, 28;
	selp.b32 	%r80, 755, -29, %p13;
	add.s32 	%r81, %r2, %r3;
	add.s32 	%r82, %r81, %r80;
	add.s32 	%r83, %r82, %r74;
	add.s32 	%r4, %r83, %r79;
	setp.lt.u32 	%p14, %r1, 50;
	selp.b32 	%r84, 31, 206, %p14;
	add.s32 	%r85, %r84, %r1;
	cvt.u16.u32 	%rs11, %r85;
	and.b16  	%rs12, %rs11, 255;
	mul.lo.s16 	%rs13, %rs12, 57;
	shr.u16 	%rs14, %rs13, 9;
	cvt.u32.u16 	%r86, %rs14;
	or.b32  	%r87, %r65, %r86;
	setp.eq.s32 	%p15, %r87, 0;
	add.s32 	%r88, %r65, %r86;
	setp.gt.u32 	%p16, %r88, 28;
	add.s16 	%rs15, %rs7, 228;
	shr.u16 	%rs16, %rs15, 9;
	mul.lo.s16 	%rs17, %rs16, 9;
	sub.s16 	%rs18, %rs6, %rs17;
	add.s16 	%rs19, %rs18, 4;
	cvt.u32.u16 	%r90, %rs19;
	and.b32  	%r91, %r90, 255;
	or.b32  	%r92, %r2, %r91;
	setp.eq.s32 	%p17, %r92, 0;
	or.pred  	%p18, %p15, %p17;
	add.s32 	%r94, %r2, %r91;
	setp.gt.u32 	%p19, %r94, 28;
	mul.lo.s16 	%rs20, %rs6, 203;
	add.s16 	%rs21, %rs20, 22736;
	shr.u16 	%rs22, %rs21, 14;
	mov.b16 	%rs23, 784;
	mov.b32 	%r96, {%rs23, %rs14};
	prmt.b32 	%r97, %r98, %r99, 0x3340U;
	cvt.u32.u16 	%r100, %rs22;
	prmt.b32 	%r101, %r100, 28, 0x3340U;
	prmt.b32 	%r102, %r101, %r97, 0x5410U;
	mov.b32 	%r319, 0;
	dp2a.lo.u32.u32 	%r5, %r96, %r102, %r319;
	add.s32 	%r103, %r81, -29;
	add.s32 	%r6, %r103, %r91;
	add.s16 	%rs24, %rs20, 12586;
	shr.u16 	%rs25, %rs24, 14;
	mul.lo.s16 	%rs26, %rs25, 81;
	sub.s16 	%rs27, %rs6, %rs26;
	add.s16 	%rs28, %rs27, 62;
	and.b16  	%rs29, %rs28, 255;
	mul.lo.s16 	%rs30, %rs29, 57;
	shr.u16 	%rs31, %rs30, 9;
	cvt.u32.u16 	%r104, %rs31;
	or.b32  	%r105, %r65, %r104;
	setp.eq.s32 	%p20, %r105, 0;
	add.s32 	%r106, %r65, %r104;
	setp.gt.u32 	%p21, %r106, 28;
	add.s16 	%rs32, %rs7, 456;
	shr.u16 	%rs33, %rs32, 9;
	mul.lo.s16 	%rs34, %rs33, 9;
	sub.s16 	%rs35, %rs6, %rs34;
	add.s16 	%rs36, %rs35, 8;
	cvt.u32.u16 	%r108, %rs36;
	and.b32  	%r109, %r108, 255;
	or.b32  	%r110, %r2, %r109;
	setp.eq.s32 	%p22, %r110, 0;
	or.pred  	%p23, %p20, %p22;
	add.s32 	%r112, %r2, %r109;
	setp.gt.u32 	%p24, %r112, 28;
	add.s16 	%rs37, %rs6, 224;
	mul.hi.u16 	%rs38, %rs37, 810;
	mul.lo.s16 	%rs39, %rs38, 784;
	cvt.u32.u16 	%r114, %rs39;
	mul.wide.u16 	%r115, %rs31, 28;
	add.s32 	%r116, %r103, %r109;
	add.s32 	%r117, %r116, %r114;
	add.s32 	%r7, %r117, %r115;
	setp.lt.u32 	%p25, %r1, 69;
	selp.b32 	%r118, 12, 187, %p25;
	add.s32 	%r119, %r118, %r1;
	cvt.u16.u32 	%rs40, %r119;
	and.b16  	%rs41, %rs40, 255;
	mul.lo.s16 	%rs42, %rs41, 57;
	shr.u16 	%rs43, %rs42, 9;
	cvt.u32.u16 	%r120, %rs43;
	or.b32  	%r121, %r65, %r120;
	setp.eq.s32 	%p26, %r121, 0;
	add.s32 	%r122, %r65, %r120;
	setp.gt.u32 	%p27, %r122, 28;
	add.s16 	%rs44, %rs7, 171;
	shr.u16 	%rs45, %rs44, 9;
	mul.lo.s16 	%rs46, %rs45, 9;
	sub.s16 	%rs47, %rs6, %rs46;
	add.s16 	%rs48, %rs47, 3;
	cvt.u32.u16 	%r124, %rs48;
	and.b32  	%r125, %r124, 255;
	or.b32  	%r126, %r2, %r125;
	setp.eq.s32 	%p28, %r126, 0;
	or.pred  	%p29, %p26, %p28;
	add.s32 	%r128, %r2, %r125;
	setp.gt.u32 	%p30, %r128, 28;
	add.s16 	%rs49, %rs6, 336;
	mul.hi.u16 	%rs50, %rs49, 810;
	mul.lo.s16 	%rs51, %rs50, 784;
	cvt.u32.u16 	%r130, %rs51;
	mul.wide.u16 	%r131, %rs43, 28;
	add.s32 	%r132, %r103, %r125;
	add.s32 	%r133, %r132, %r130;
	add.s32 	%r8, %r133, %r131;
	setp.lt.u32 	%p31, %r1, 38;
	selp.b32 	%r134, 43, 218, %p31;
	add.s32 	%r135, %r134, %r1;
	cvt.u16.u32 	%rs52, %r135;
	and.b16  	%rs53, %rs52, 255;
	mul.lo.s16 	%rs54, %rs53, 57;
	shr.u16 	%rs55, %rs54, 9;
	cvt.u32.u16 	%r136, %rs55;
	or.b32  	%r137, %r65, %r136;
	setp.eq.s32 	%p32, %r137, 0;
	add.s32 	%r138, %r65, %r136;
	setp.gt.u32 	%p33, %r138, 28;
	add.s16 	%rs56, %rs7, 399;
	shr.u16 	%rs57, %rs56, 9;
	mul.lo.s16 	%rs58, %rs57, 9;
	sub.s16 	%rs59, %rs6, %rs58;
	add.s16 	%rs60, %rs59, 7;
	cvt.u32.u16 	%r140, %rs60;
	and.b32  	%r141, %r140, 255;
	or.b32  	%r142, %r2, %r141;
	setp.eq.s32 	%p34, %r142, 0;
	or.pred  	%p35, %p32, %p34;
	add.s32 	%r144, %r2, %r141;
	setp.gt.u32 	%p36, %r144, 28;
	add.s16 	%rs61, %rs6, 448;
	mul.hi.u16 	%rs62, %rs61, 1619;
	shr.u16 	%rs63, %rs62, 1;
	mul.lo.s16 	%rs64, %rs63, 784;
	cvt.u32.u16 	%r146, %rs64;
	mul.wide.u16 	%r147, %rs55, 28;
	add.s32 	%r148, %r103, %r141;
	add.s32 	%r149, %r148, %r146;
	add.s32 	%r9, %r149, %r147;
	setp.lt.u32 	%p37, %r1, 7;
	selp.b32 	%r150, 74, 249, %p37;
	add.s32 	%r151, %r150, %r1;
	cvt.u16.u32 	%rs65, %r151;
	and.b16  	%rs66, %rs65, 255;
	mul.lo.s16 	%rs67, %rs66, 57;
	shr.u16 	%rs68, %rs67, 9;
	cvt.u32.u16 	%r152, %rs68;
	or.b32  	%r153, %r65, %r152;
	setp.eq.s32 	%p38, %r153, 0;
	add.s32 	%r154, %r65, %r152;
	setp.gt.u32 	%p39, %r154, 28;
	add.s16 	%rs69, %rs7, 114;
	shr.u16 	%rs70, %rs69, 9;
	mul.lo.s16 	%rs71, %rs70, 9;
	sub.s16 	%rs72, %rs6, %rs71;
	add.s16 	%rs73, %rs72, 2;
	cvt.u32.u16 	%r156, %rs73;
	and.b32  	%r157, %r156, 255;
	or.b32  	%r158, %r2, %r157;
	setp.eq.s32 	%p40, %r158, 0;
	or.pred  	%p41, %p38, %p40;
	add.s32 	%r160, %r2, %r157;
	setp.gt.u32 	%p42, %r160, 28;
	add.s16 	%rs74, %rs6, 560;
	mul.hi.u16 	%rs75, %rs74, 1619;
	shr.u16 	%rs76, %rs75, 1;
	mul.lo.s16 	%rs77, %rs76, 784;
	cvt.u32.u16 	%r162, %rs77;
	mul.wide.u16 	%r163, %rs68, 28;
	add.s32 	%r164, %r103, %r157;
	add.s32 	%r165, %r164, %r162;
	add.s32 	%r10, %r165, %r163;
	shr.u32 	%r11, %r62, 4;
	mul.lo.s32 	%r166, %r11, 73728;
	add.s16 	%rs78, %rs7, 6384;
	shr.u16 	%rs79, %rs78, 12;
	mul.wide.u16 	%r167, %rs79, 1152;
	add.s16 	%rs80, %rs7, 2280;
	shr.u16 	%rs81, %rs80, 12;
	mul.lo.s16 	%rs82, %rs81, 72;
	sub.s16 	%rs83, %rs6, %rs82;
	add.s16 	%rs84, %rs83, 40;
	cvt.u32.u16 	%r168, %rs84;
	and.b32  	%r169, %r168, 255;
	or.b32  	%r170, %r166, %r169;
	or.b32  	%r12, %r170, %r167;
	mul.hi.u16 	%rs85, %rs37, 911;
	mul.lo.s16 	%rs86, %rs85, 1152;
	cvt.u32.u16 	%r171, %rs86;
	setp.lt.u32 	%p43, %r1, 64;
	selp.b32 	%r172, 8, -64, %p43;
	add.s32 	%r173, %r172, %r1;
	add.s32 	%r174, %r173, %r166;
	add.s32 	%r13, %r174, %r171;
	mul.hi.u16 	%rs87, %rs49, 911;
	mul.lo.s16 	%rs88, %rs87, 1152;
	cvt.u32.u16 	%r175, %rs88;
	add.s16 	%rs89, %rs7, 2736;
	shr.u16 	%rs90, %rs89, 12;
	mul.lo.s16 	%rs91, %rs90, 72;
	sub.s16 	%rs92, %rs6, %rs91;
	add.s16 	%rs93, %rs92, 48;
	cvt.u32.u16 	%r176, %rs93;
	and.b32  	%r177, %r176, 255;
	or.b32  	%r178, %r166, %r177;
	or.b32  	%r14, %r178, %r175;
	mul.hi.u16 	%rs94, %rs61, 911;
	mul.lo.s16 	%rs95, %rs94, 1152;
	cvt.u32.u16 	%r179, %rs95;
	setp.lt.u32 	%p44, %r1, 56;
	selp.b32 	%r180, 16, -56, %p44;
	add.s32 	%r181, %r180, %r1;
	add.s32 	%r182, %r181, %r166;
	add.s32 	%r15, %r182, %r179;
	mul.hi.u16 	%rs96, %rs74, 911;
	mul.lo.s16 	%rs97, %rs96, 1152;
	cvt.u32.u16 	%r183, %rs97;
	add.s16 	%rs98, %rs7, 3192;
	shr.u16 	%rs99, %rs98, 12;
	mul.lo.s16 	%rs100, %rs99, 72;
	sub.s16 	%rs101, %rs6, %rs100;
	add.s16 	%rs102, %rs101, 56;
	cvt.u32.u16 	%r184, %rs102;
	and.b32  	%r185, %r184, 255;
	or.b32  	%r186, %r166, %r185;
	add.s32 	%r16, %r186, %r183;
	add.s16 	%rs103, %rs6, 672;
	mul.hi.u16 	%rs104, %rs103, 911;
	mul.lo.s16 	%rs105, %rs104, 1152;
	cvt.u32.u16 	%r187, %rs105;
	setp.lt.u32 	%p45, %r1, 48;
	selp.b32 	%r188, 24, -48, %p45;
	add.s32 	%r189, %r188, %r1;
	add.s32 	%r190, %r189, %r166;
	add.s32 	%r17, %r190, %r187;
	add.s16 	%rs106, %rs6, 784;
	mul.hi.u16 	%rs107, %rs106, 911;
	mul.lo.s16 	%rs108, %rs107, 1152;
	cvt.u32.u16 	%r191, %rs108;
	add.s16 	%rs109, %rs7, 3648;
	shr.u16 	%rs110, %rs109, 12;
	mul.lo.s16 	%rs111, %rs110, 72;
	sub.s16 	%rs112, %rs6, %rs111;
	add.s16 	%rs113, %rs112, 64;
	cvt.u32.u16 	%r192, %rs113;
	and.b32  	%r193, %r192, 255;
	or.b32  	%r194, %r166, %r193;
	add.s32 	%r18, %r194, %r191;
	or.b16  	%rs114, %rs6, 896;
	mul.hi.u16 	%rs115, %rs114, 911;
	mul.lo.s16 	%rs116, %rs115, 1152;
	cvt.u32.u16 	%r195, %rs116;
	setp.lt.u32 	%p46, %r1, 40;
	selp.b32 	%r196, 32, -40, %p46;
	add.s32 	%r197, %r196, %r1;
	add.s32 	%r198, %r197, %r166;
	add.s32 	%r19, %r198, %r195;
	add.s16 	%rs117, %rs6, 1120;
	mul.hi.u16 	%rs118, %rs117, 1821;
	shr.u16 	%rs119, %rs118, 1;
	mul.lo.s16 	%rs120, %rs119, 1152;
	cvt.u32.u16 	%r199, %rs120;
	add.s32 	%r20, %r170, %r199;
	add.s16 	%rs121, %rs6, 1232;
	mul.hi.u16 	%rs122, %rs121, 1821;
	shr.u16 	%rs123, %rs122, 1;
	mul.lo.s16 	%rs124, %rs123, 1152;
	cvt.u32.u16 	%r200, %rs124;
	add.s32 	%r21, %r174, %r200;
	add.s16 	%rs125, %rs6, 1344;
	mul.hi.u16 	%rs126, %rs125, 1821;
	shr.u16 	%rs127, %rs126, 1;
	mul.lo.s16 	%rs128, %rs127, 1152;
	cvt.u32.u16 	%r201, %rs128;
	add.s32 	%r22, %r178, %r201;
	add.s16 	%rs129, %rs6, 1456;
	mul.hi.u16 	%rs130, %rs129, 1821;
	shr.u16 	%rs131, %rs130, 1;
	mul.lo.s16 	%rs132, %rs131, 1152;
	cvt.u32.u16 	%r202, %rs132;
	add.s32 	%r23, %r182, %r202;
	add.s16 	%rs133, %rs6, 1568;
	mul.hi.u16 	%rs134, %rs133, 1821;
	shr.u16 	%rs135, %rs134, 1;
	mul.lo.s16 	%rs136, %rs135, 1152;
	cvt.u32.u16 	%r203, %rs136;
	add.s32 	%r24, %r186, %r203;
	add.s16 	%rs137, %rs6, 1680;
	mul.hi.u16 	%rs138, %rs137, 1821;
	shr.u16 	%rs139, %rs138, 1;
	mul.lo.s16 	%rs140, %rs139, 1152;
	cvt.u32.u16 	%r204, %rs140;
	add.s32 	%r25, %r190, %r204;
	or.b16  	%rs141, %rs6, 1792;
	mul.hi.u16 	%rs142, %rs141, 1821;
	shr.u16 	%rs143, %rs142, 1;
	mul.lo.s16 	%rs144, %rs143, 1152;
	cvt.u32.u16 	%r205, %rs144;
	add.s32 	%r26, %r194, %r205;
	add.s16 	%rs145, %rs6, 1904;
	mul.hi.u16 	%rs146, %rs145, 1821;
	shr.u16 	%rs147, %rs146, 1;
	mul.lo.s16 	%rs148, %rs147, 1152;
	cvt.u32.u16 	%r206, %rs148;
	add.s32 	%r27, %r198, %r206;
	add.s16 	%rs149, %rs6, 2128;
	mul.hi.u16 	%rs150, %rs149, 3641;
	shr.u16 	%rs151, %rs150, 2;
	mul.lo.s16 	%rs152, %rs151, 1152;
	cvt.u32.u16 	%r207, %rs152;
	add.s32 	%r28, %r170, %r207;
	add.s16 	%rs153, %rs6, 2240;
	mul.hi.u16 	%rs154, %rs153, 3641;
	shr.u16 	%rs155, %rs154, 2;
	mul.wide.u16 	%r208, %rs155, 1152;
	add.s32 	%r29, %r174, %r208;
	add.s16 	%rs156, %rs6, 2352;
	mul.hi.u16 	%rs157, %rs156, 3641;
	shr.u16 	%rs158, %rs157, 2;
	mul.wide.u16 	%r209, %rs158, 1152;
	add.s32 	%r30, %r178, %r209;
	add.s16 	%rs159, %rs6, 2464;
	mul.hi.u16 	%rs160, %rs159, 3641;
	shr.u16 	%rs161, %rs160, 2;
	mul.wide.u16 	%r210, %rs161, 1152;
	add.s32 	%r31, %r182, %r210;
	add.s16 	%rs162, %rs6, 2576;
	mul.hi.u16 	%rs163, %rs162, 3641;
	shr.u16 	%rs164, %rs163, 2;
	mul.wide.u16 	%r211, %rs164, 1152;
	add.s32 	%r32, %r186, %r211;
	or.b16  	%rs165, %rs6, 2688;
	mul.hi.u16 	%rs166, %rs165, 3641;
	shr.u16 	%rs167, %rs166, 2;
	mul.wide.u16 	%r212, %rs167, 1152;
	add.s32 	%r33, %r190, %r212;
	add.s16 	%rs168, %rs6, 2800;
	mul.hi.u16 	%rs169, %rs168, 3641;
	shr.u16 	%rs170, %rs169, 2;
	mul.wide.u16 	%r213, %rs170, 1152;
	add.s32 	%r34, %r194, %r213;
	add.s16 	%rs171, %rs6, 2912;
	mul.hi.u16 	%rs172, %rs171, 3641;
	shr.u16 	%rs173, %rs172, 2;
	mul.wide.u16 	%r214, %rs173, 1152;
	add.s32 	%r35, %r198, %r214;
	add.s16 	%rs174, %rs6, 3136;
	mul.hi.u16 	%rs175, %rs174, 3641;
	shr.u16 	%rs176, %rs175, 2;
	mul.wide.u16 	%r215, %rs176, 1152;
	add.s32 	%r36, %r170, %r215;
	add.s16 	%rs177, %rs6, 3248;
	mul.hi.u16 	%rs178, %rs177, 3641;
	shr.u16 	%rs179, %rs178, 2;
	mul.wide.u16 	%r216, %rs179, 1152;
	add.s32 	%r37, %r174, %r216;
	add.s16 	%rs180, %rs6, 3360;
	mul.hi.u16 	%rs181, %rs180, 3641;
	shr.u16 	%rs182, %rs181, 2;
	mul.wide.u16 	%r217, %rs182, 1152;
	add.s32 	%r38, %r178, %r217;
	add.s16 	%rs183, %rs6, 3472;
	mul.hi.u16 	%rs184, %rs183, 3641;
	shr.u16 	%rs185, %rs184, 2;
	mul.wide.u16 	%r218, %rs185, 1152;
	add.s32 	%r39, %r182, %r218;
	or.b16  	%rs186, %rs6, 3584;
	mul.hi.u16 	%rs187, %rs186, 3641;
	shr.u16 	%rs188, %rs187, 2;
	mul.wide.u16 	%r219, %rs188, 1152;
	add.s32 	%r40, %r186, %r219;
	add.s16 	%rs189, %rs6, 3696;
	mul.hi.u16 	%rs190, %rs189, 3641;
	shr.u16 	%rs191, %rs190, 2;
	mul.wide.u16 	%r220, %rs191, 1152;
	add.s32 	%r41, %r190, %r220;
	add.s16 	%rs192, %rs6, 3808;
	mul.hi.u16 	%rs193, %rs192, 3641;
	shr.u16 	%rs194, %rs193, 2;
	mul.wide.u16 	%r221, %rs194, 1152;
	add.s32 	%r42, %r194, %r221;
	add.s16 	%rs195, %rs6, 3920;
	mul.hi.u16 	%rs196, %rs195, 3641;
	shr.u16 	%rs197, %rs196, 2;
	mul.wide.u16 	%r222, %rs197, 1152;
	add.s32 	%r43, %r198, %r222;
	add.s16 	%rs198, %rs6, 4144;
	mul.hi.u16 	%rs199, %rs198, 3641;
	shr.u16 	%rs200, %rs199, 2;
	mul.wide.u16 	%r223, %rs200, 1152;
	add.s32 	%r44, %r170, %r223;
	add.s16 	%rs201, %rs6, 4256;
	mul.hi.u16 	%rs202, %rs201, 3641;
	shr.u16 	%rs203, %rs202, 2;
	mul.wide.u16 	%r224, %rs203, 1152;
	add.s32 	%r45, %r174, %r224;
	add.s16 	%rs204, %rs6, 4368;
	mul.hi.u16 	%rs205, %rs204, 3641;
	shr.u16 	%rs206, %rs205, 2;
	mul.wide.u16 	%r225, %rs206, 1152;
	add.s32 	%r46, %r178, %r225;
	or.b16  	%rs207, %rs6, 4480;
	mul.hi.u16 	%rs208, %rs207, 3641;
	shr.u16 	%rs209, %rs208, 2;
	mul.wide.u16 	%r226, %rs209, 1152;
	add.s32 	%r47, %r182, %r226;
	add.s16 	%rs210, %rs6, 4592;
	mul.hi.u16 	%rs211, %rs210, 3641;
	shr.u16 	%rs1, %rs211, 2;
	mul.lo.s16 	%rs212, %rs6, 147;
	shr.u16 	%rs213, %rs212, 10;
	mul.lo.s16 	%rs214, %rs213, 7;
	sub.s16 	%rs215, %rs6, %rs214;
	cvt.u32.u16 	%r227, %rs215;
	and.b32  	%r48, %r227, 255;
	cvt.u32.u16 	%r49, %rs213;
	or.pred  	%p47, %p11, %p9;
	or.pred  	%p1, %p47, %p12;
	or.pred  	%p48, %p18, %p16;
	or.pred  	%p2, %p48, %p19;
	or.pred  	%p49, %p23, %p21;
	or.pred  	%p3, %p49, %p24;
	or.pred  	%p50, %p29, %p27;
	or.pred  	%p4, %p50, %p30;
	or.pred  	%p51, %p35, %p33;
	or.pred  	%p5, %p51, %p36;
	or.pred  	%p52, %p41, %p39;
	or.pred  	%p6, %p52, %p42;
	mov.f32 	%f327, 0f00000000;
	mov.f32 	%f328, %f327;
	mov.f32 	%f329, %f327;
	mov.f32 	%f330, %f327;
	mov.f32 	%f331, %f327;
	mov.f32 	%f332, %f327;
	mov.f32 	%f333, %f327;
	mov.f32 	%f334, %f327;
	mov.f32 	%f335, %f327;
	mov.f32 	%f336, %f327;
	mov.f32 	%f337, %f327;
	mov.f32 	%f338, %f327;
	mov.f32 	%f339, %f327;
	mov.f32 	%f340, %f327;
	mov.f32 	%f341, %f327;
	mov.f32 	%f342, %f327;
	mov.f32 	%f343, %f327;
	mov.f32 	%f344, %f327;
	mov.f32 	%f345, %f327;
	mov.f32 	%f346, %f327;
	mov.f32 	%f347, %f327;
	mov.f32 	%f348, %f327;
	mov.f32 	%f349, %f327;
	mov.f32 	%f350, %f327;
	mov.f32 	%f351, %f327;
	mov.f32 	%f352, %f327;
	mov.f32 	%f353, %f327;
	mov.f32 	%f354, %f327;
$L__BB0_1:
	ld.param.u64 	%rd103, [candidate3_param_0];
	cvta.to.global.u64 	%rd1, %rd103;
	bar.sync 	0;
	mov.f32 	%f292, 0f00000000;
	@%p1 bra 	$L__BB0_3;
	mad.lo.s32 	%r228, %r319, 6272, %r4;
	mul.wide.s32 	%rd5, %r228, 4;
	add.s64 	%rd6, %rd1, %rd5;
	ld.global.nc.f32 	%f292, [%rd6];
$L__BB0_3:
	shl.b32 	%r229, %r1, 2;
	mov.u32 	%r230, _ZZ10candidate3E15pad_temp_shared;
	add.s32 	%r231, %r230, %r229;
	st.shared.f32 	[%r231], %f292;
	mov.f32 	%f293, 0f00000000;
	@%p2 bra 	$L__BB0_5;
	mad.lo.s32 	%r232, %r319, 6272, %r6;
	add.s32 	%r233, %r232, %r5;
	mul.wide.u32 	%rd7, %r233, 4;
	add.s64 	%rd8, %rd1, %rd7;
	ld.global.nc.f32 	%f293, [%rd8];
$L__BB0_5:
	shl.b32 	%r234, %r1, 2;
	mov.u32 	%r235, _ZZ10candidate3E15pad_temp_shared;
	add.s32 	%r236, %r235, %r234;
	st.shared.f32 	[%r236+448], %f293;
	mov.f32 	%f294, 0f00000000;
	@%p3 bra 	$L__BB0_7;
	mad.lo.s32 	%r237, %r319, 6272, %r7;
	mul.wide.u32 	%rd9, %r237, 4;
	add.s64 	%rd10, %rd1, %rd9;
	ld.global.nc.f32 	%f294, [%rd10];
$L__BB0_7:
	shl.b32 	%r238, %r1, 2;
	mov.u32 	%r239, _ZZ10candidate3E15pad_temp_shared;
	add.s32 	%r240, %r239, %r238;
	st.shared.f32 	[%r240+896], %f294;
	mov.f32 	%f295, 0f00000000;
	@%p4 bra 	$L__BB0_9;
	mad.lo.s32 	%r241, %r319, 6272, %r8;
	mul.wide.u32 	%rd11, %r241, 4;
	add.s64 	%rd12, %rd1, %rd11;
	ld.global.nc.f32 	%f295, [%rd12];
$L__BB0_9:
	shl.b32 	%r242, %r1, 2;
	mov.u32 	%r243, _ZZ10candidate3E15pad_temp_shared;
	add.s32 	%r244, %r243, %r242;
	st.shared.f32 	[%r244+1344], %f295;
	mov.f32 	%f296, 0f00000000;
	@%p5 bra 	$L__BB0_11;
	mad.lo.s32 	%r245, %r319, 6272, %r9;
	mul.wide.u32 	%rd13, %r245, 4;
	add.s64 	%rd14, %rd1, %rd13;
	ld.global.nc.f32 	%f296, [%rd14];
$L__BB0_11:
	setp.gt.u32 	%p53, %r1, 87;
	shl.b32 	%r246, %r1, 2;
	mov.u32 	%r247, _ZZ10candidate3E15pad_temp_shared;
	add.s32 	%r248, %r247, %r246;
	st.shared.f32 	[%r248+1792], %f296;
	@%p53 bra 	$L__BB0_15;
	mov.f32 	%f297, 0f00000000;
	@%p6 bra 	$L__BB0_14;
	mad.lo.s32 	%r249, %r319, 6272, %r10;
	mul.wide.u32 	%rd15, %r249, 4;
	add.s64 	%rd16, %rd1, %rd15;
	ld.global.nc.f32 	%f297, [%rd16];
$L__BB0_14:
	shl.b32 	%r250, %r1, 2;
	mov.u32 	%r251, _ZZ10candidate3E15pad_temp_shared;
	add.s32 	%r252, %r251, %r250;
	st.shared.f32 	[%r252+2240], %f297;
$L__BB0_15:
	ld.param.u64 	%rd104, [candidate3_param_1];
	setp.gt.u32 	%p54, %r1, 15;
	mul.lo.s32 	%r51, %r319, 72;
	setp.gt.u32 	%p55, %r1, 71;
	selp.b32 	%r253, 1152, 0, %p55;
	mul.lo.s32 	%r254, %r11, 73728;
	or.b32  	%r255, %r254, %r253;
	setp.lt.u32 	%p56, %r1, 72;
	add.s32 	%r256, %r1, -72;
	selp.b32 	%r257, %r1, %r256, %p56;
	add.s32 	%r258, %r255, %r257;
	add.s32 	%r259, %r258, %r51;
	cvta.to.global.u64 	%rd17, %rd104;
	mul.wide.u32 	%rd18, %r259, 4;
	add.s64 	%rd19, %rd17, %rd18;
	ld.global.nc.f32 	%f135, [%rd19];
	shl.b32 	%r260, %r1, 2;
	mov.u32 	%r261, _ZZ10candidate3E13kernel_shared;
	add.s32 	%r262, %r261, %r260;
	st.shared.f32 	[%r262], %f135;
	add.s32 	%r263, %r12, %r51;
	mul.wide.u32 	%rd20, %r263, 4;
	add.s64 	%rd21, %rd17, %rd20;
	ld.global.nc.f32 	%f136, [%rd21];
	st.shared.f32 	[%r262+448], %f136;
	add.s32 	%r264, %r13, %r51;
	mul.wide.u32 	%rd22, %r264, 4;
	add.s64 	%rd23, %rd17, %rd22;
	ld.global.nc.f32 	%f137, [%rd23];
	st.shared.f32 	[%r262+896], %f137;
	add.s32 	%r265, %r14, %r51;
	mul.wide.u32 	%rd24, %r265, 4;
	add.s64 	%rd25, %rd17, %rd24;
	ld.global.nc.f32 	%f138, [%rd25];
	st.shared.f32 	[%r262+1344], %f138;
	add.s32 	%r266, %r15, %r51;
	mul.wide.u32 	%rd26, %r266, 4;
	add.s64 	%rd27, %rd17, %rd26;
	ld.global.nc.f32 	%f139, [%rd27];
	st.shared.f32 	[%r262+1792], %f139;
	add.s32 	%r267, %r16, %r51;
	mul.wide.u32 	%rd28, %r267, 4;
	add.s64 	%rd29, %rd17, %rd28;
	ld.global.nc.f32 	%f140, [%rd29];
	st.shared.f32 	[%r262+2240], %f140;
	add.s32 	%r268, %r17, %r51;
	mul.wide.u32 	%rd30, %r268, 4;
	add.s64 	%rd31, %rd17, %rd30;
	ld.global.nc.f32 	%f141, [%rd31];
	st.shared.f32 	[%r262+2688], %f141;
	add.s32 	%r269, %r18, %r51;
	mul.wide.u32 	%rd32, %r269, 4;
	add.s64 	%rd33, %rd17, %rd32;
	ld.global.nc.f32 	%f142, [%rd33];
	st.shared.f32 	[%r262+3136], %f142;
	add.s32 	%r270, %r19, %r51;
	mul.wide.u32 	%rd34, %r270, 4;
	add.s64 	%rd35, %rd17, %rd34;
	ld.global.nc.f32 	%f143, [%rd35];
	st.shared.f32 	[%r262+3584], %f143;
	ld.global.nc.f32 	%f144, [%rd19+64512];
	st.shared.f32 	[%r262+4032], %f144;
	add.s32 	%r271, %r20, %r51;
	mul.wide.u32 	%rd36, %r271, 4;
	add.s64 	%rd37, %rd17, %rd36;
	ld.global.nc.f32 	%f145, [%rd37];
	st.shared.f32 	[%r262+4480], %f145;
	add.s32 	%r272, %r21, %r51;
	mul.wide.u32 	%rd38, %r272, 4;
	add.s64 	%rd39, %rd17, %rd38;
	ld.global.nc.f32 	%f146, [%rd39];
	st.shared.f32 	[%r262+4928], %f146;
	add.s32 	%r273, %r22, %r51;
	mul.wide.u32 	%rd40, %r273, 4;
	add.s64 	%rd41, %rd17, %rd40;
	ld.global.nc.f32 	%f147, [%rd41];
	st.shared.f32 	[%r262+5376], %f147;
	add.s32 	%r274, %r23, %r51;
	mul.wide.u32 	%rd42, %r274, 4;
	add.s64 	%rd43, %rd17, %rd42;
	ld.global.nc.f32 	%f148, [%rd43];
	st.shared.f32 	[%r262+5824], %f148;
	add.s32 	%r275, %r24, %r51;
	mul.wide.u32 	%rd44, %r275, 4;
	add.s64 	%rd45, %rd17, %rd44;
	ld.global.nc.f32 	%f149, [%rd45];
	st.shared.f32 	[%r262+6272], %f149;
	add.s32 	%r276, %r25, %r51;
	mul.wide.u32 	%rd46, %r276, 4;
	add.s64 	%rd47, %rd17, %rd46;
	ld.global.nc.f32 	%f150, [%rd47];
	st.shared.f32 	[%r262+6720], %f150;
	add.s32 	%r277, %r26, %r51;
	mul.wide.u32 	%rd48, %r277, 4;
	add.s64 	%rd49, %rd17, %rd48;
	ld.global.nc.f32 	%f151, [%rd49];
	st.shared.f32 	[%r262+7168], %f151;
	add.s32 	%r278, %r27, %r51;
	mul.wide.u32 	%rd50, %r278, 4;
	add.s64 	%rd51, %rd17, %rd50;
	ld.global.nc.f32 	%f152, [%rd51];
	st.shared.f32 	[%r262+7616], %f152;
	ld.global.nc.f32 	%f153, [%rd19+129024];
	st.shared.f32 	[%r262+8064], %f153;
	add.s32 	%r279, %r28, %r51;
	mul.wide.u32 	%rd52, %r279, 4;
	add.s64 	%rd53, %rd17, %rd52;
	ld.global.nc.f32 	%f154, [%rd53];
	st.shared.f32 	[%r262+8512], %f154;
	add.s32 	%r280, %r29, %r51;
	mul.wide.u32 	%rd54, %r280, 4;
	add.s64 	%rd55, %rd17, %rd54;
	ld.global.nc.f32 	%f155, [%rd55];
	st.shared.f32 	[%r262+8960], %f155;
	add.s32 	%r281, %r30, %r51;
	mul.wide.u32 	%rd56, %r281, 4;
	add.s64 	%rd57, %rd17, %rd56;
	ld.global.nc.f32 	%f156, [%rd57];
	st.shared.f32 	[%r262+9408], %f156;
	add.s32 	%r282, %r31, %r51;
	mul.wide.u32 	%rd58, %r282, 4;
	add.s64 	%rd59, %rd17, %rd58;
	ld.global.nc.f32 	%f157, [%rd59];
	st.shared.f32 	[%r262+9856], %f157;
	add.s32 	%r283, %r32, %r51;
	mul.wide.u32 	%rd60, %r283, 4;
	add.s64 	%rd61, %rd17, %rd60;
	ld.global.nc.f32 	%f158, [%rd61];
	st.shared.f32 	[%r262+10304], %f158;
	add.s32 	%r284, %r33, %r51;
	mul.wide.u32 	%rd62, %r284, 4;
	add.s64 	%rd63, %rd17, %rd62;
	ld.global.nc.f32 	%f159, [%rd63];
	st.shared.f32 	[%r262+10752], %f159;
	add.s32 	%r285, %r34, %r51;
	mul.wide.u32 	%rd64, %r285, 4;
	add.s64 	%rd65, %rd17, %rd64;
	ld.global.nc.f32 	%f160, [%rd65];
	st.shared.f32 	[%r262+11200], %f160;
	add.s32 	%r286, %r35, %r51;
	mul.wide.u32 	%rd66, %r286, 4;
	add.s64 	%rd67, %rd17, %rd66;
	ld.global.nc.f32 	%f161, [%rd67];
	st.shared.f32 	[%r262+11648], %f161;
	ld.global.nc.f32 	%f162, [%rd19+193536];
	st.shared.f32 	[%r262+12096], %f162;
	add.s32 	%r287, %r36, %r51;
	mul.wide.u32 	%rd68, %r287, 4;
	add.s64 	%rd69, %rd17, %rd68;
	ld.global.nc.f32 	%f163, [%rd69];
	st.shared.f32 	[%r262+12544], %f163;
	add.s32 	%r288, %r37, %r51;
	mul.wide.u32 	%rd70, %r288, 4;
	add.s64 	%rd71, %rd17, %rd70;
	ld.global.nc.f32 	%f164, [%rd71];
	st.shared.f32 	[%r262+12992], %f164;
	add.s32 	%r289, %r38, %r51;
	mul.wide.u32 	%rd72, %r289, 4;
	add.s64 	%rd73, %rd17, %rd72;
	ld.global.nc.f32 	%f165, [%rd73];
	st.shared.f32 	[%r262+13440], %f165;
	add.s32 	%r290, %r39, %r51;
	mul.wide.u32 	%rd74, %r290, 4;
	add.s64 	%rd75, %rd17, %rd74;
	ld.global.nc.f32 	%f166, [%rd75];
	st.shared.f32 	[%r262+13888], %f166;
	add.s32 	%r291, %r40, %r51;
	mul.wide.u32 	%rd76, %r291, 4;
	add.s64 	%rd77, %rd17, %rd76;
	ld.global.nc.f32 	%f167, [%rd77];
	st.shared.f32 	[%r262+14336], %f167;
	add.s32 	%r292, %r41, %r51;
	mul.wide.u32 	%rd78, %r292, 4;
	add.s64 	%rd79, %rd17, %rd78;
	ld.global.nc.f32 	%f168, [%rd79];
	st.shared.f32 	[%r262+14784], %f168;
	add.s32 	%r293, %r42, %r51;
	mul.wide.u32 	%rd80, %r293, 4;
	add.s64 	%rd81, %rd17, %rd80;
	ld.global.nc.f32 	%f169, [%rd81];
	st.shared.f32 	[%r262+15232], %f169;
	add.s32 	%r294, %r43, %r51;
	mul.wide.u32 	%rd82, %r294, 4;
	add.s64 	%rd83, %rd17, %rd82;
	ld.global.nc.f32 	%f170, [%rd83];
	st.shared.f32 	[%r262+15680], %f170;
	ld.global.nc.f32 	%f171, [%rd19+258048];
	st.shared.f32 	[%r262+16128], %f171;
	add.s32 	%r295, %r44, %r51;
	mul.wide.u32 	%rd84, %r295, 4;
	add.s64 	%rd85, %rd17, %rd84;
	ld.global.nc.f32 	%f172, [%rd85];
	st.shared.f32 	[%r262+16576], %f172;
	add.s32 	%r296, %r45, %r51;
	mul.wide.u32 	%rd86, %r296, 4;
	add.s64 	%rd87, %rd17, %rd86;
	ld.global.nc.f32 	%f173, [%rd87];
	st.shared.f32 	[%r262+17024], %f173;
	add.s32 	%r297, %r46, %r51;
	mul.wide.u32 	%rd88, %r297, 4;
	add.s64 	%rd89, %rd17, %rd88;
	ld.global.nc.f32 	%f174, [%rd89];
	st.shared.f32 	[%r262+17472], %f174;
	add.s32 	%r298, %r47, %r51;
	mul.wide.u32 	%rd90, %r298, 4;
	add.s64 	%rd91, %rd17, %rd90;
	ld.global.nc.f32 	%f175, [%rd91];
	st.shared.f32 	[%r262+17920], %f175;
	@%p54 bra 	$L__BB0_17;
	ld.param.u64 	%rd105, [candidate3_param_1];
	cvt.u64.u32 	%rd92, %r51;
	mul.lo.s32 	%r299, %r11, 73728;
	or.b32  	%r300, %r299, %r1;
	cvt.u64.u32 	%rd93, %r300;
	cvt.u32.u16 	%r301, %rs1;
	mul.wide.u32 	%rd94, %r301, 1152;
	add.s64 	%rd95, %rd94, %rd93;
	add.s64 	%rd96, %rd95, %rd92;
	cvta.to.global.u64 	%rd97, %rd105;
	shl.b64 	%rd98, %rd96, 2;
	add.s64 	%rd99, %rd97, %rd98;
	ld.global.nc.f32 	%f176, [%rd99+224];
	shl.b32 	%r302, %r1, 2;
	mov.u32 	%r303, _ZZ10candidate3E13kernel_shared;
	add.s32 	%r304, %r303, %r302;
	st.shared.f32 	[%r304+18368], %f176;
$L__BB0_17:
	bar.sync 	0;
	mov.b32 	%r320, 0;
$L__BB0_18:
	mov.u32 	%r307, _ZZ10candidate3E13kernel_shared;
	mad.lo.s32 	%r308, %r49, 576, %r307;
	mad.lo.s32 	%r53, %r320, 36, %r308;
	shl.b32 	%r309, %r48, 2;
	mov.u32 	%r310, _ZZ10candidate3E15pad_temp_shared;
	add.s32 	%r311, %r309, %r310;
	mad.lo.s32 	%r312, %r320, 324, %r311;
	add.s32 	%r321, %r312, 112;
	ld.shared.f32 	%f326, [%r312+112];
	mov.b32 	%r322, 9216;
$L__BB0_19:
	ld.shared.f32 	%f177, [%r321+-112];
	add.s32 	%r313, %r53, %r322;
	ld.shared.f32 	%f178, [%r313+-9216];
	fma.rn.f32 	%f179, %f177, %f178, %f354;
	ld.shared.f32 	%f180, [%r313];
	fma.rn.f32 	%f181, %f177, %f180, %f353;
	ld.shared.f32 	%f182, [%r321+-76];
	fma.rn.f32 	%f183, %f182, %f178, %f352;
	fma.rn.f32 	%f184, %f182, %f180, %f351;
	ld.shared.f32 	%f185, [%r321+-40];
	fma.rn.f32 	%f186, %f185, %f178, %f350;
	fma.rn.f32 	%f187, %f185, %f180, %f349;
	ld.shared.f32 	%f188, [%r321+-4];
	fma.rn.f32 	%f189, %f188, %f178, %f348;
	fma.rn.f32 	%f190, %f188, %f180, %f347;
	ld.shared.f32 	%f191, [%r321+32];
	fma.rn.f32 	%f192, %f191, %f178, %f346;
	fma.rn.f32 	%f193, %f191, %f180, %f345;
	ld.shared.f32 	%f194, [%r321+68];
	fma.rn.f32 	%f195, %f194, %f178, %f344;
	fma.rn.f32 	%f196, %f194, %f180, %f343;
	ld.shared.f32 	%f197, [%r321+104];
	fma.rn.f32 	%f198, %f197, %f178, %f342;
	fma.rn.f32 	%f199, %f197, %f180, %f341;
	ld.shared.f32 	%f200, [%r313+-8928];
	fma.rn.f32 	%f201, %f177, %f200, %f340;
	ld.shared.f32 	%f202, [%r313+288];
	fma.rn.f32 	%f203, %f177, %f202, %f339;
	fma.rn.f32 	%f204, %f182, %f200, %f338;
	fma.rn.f32 	%f205, %f182, %f202, %f337;
	fma.rn.f32 	%f206, %f185, %f200, %f336;
	fma.rn.f32 	%f207, %f185, %f202, %f335;
	fma.rn.f32 	%f208, %f188, %f200, %f334;
	fma.rn.f32 	%f209, %f188, %f202, %f333;
	fma.rn.f32 	%f210, %f191, %f200, %f332;
	fma.rn.f32 	%f211, %f191, %f202, %f331;
	fma.rn.f32 	%f212, %f194, %f200, %f330;
	fma.rn.f32 	%f213, %f194, %f202, %f329;
	fma.rn.f32 	%f214, %f197, %f200, %f328;
	fma.rn.f32 	%f215, %f197, %f202, %f327;
	ld.shared.f32 	%f216, [%r321+-108];
	ld.shared.f32 	%f217, [%r313+-9212];
	fma.rn.f32 	%f218, %f216, %f217, %f179;
	ld.shared.f32 	%f219, [%r313+4];
	fma.rn.f32 	%f220, %f216, %f219, %f181;
	ld.shared.f32 	%f221, [%r321+-72];
	fma.rn.f32 	%f222, %f221, %f217, %f183;
	fma.rn.f32 	%f223, %f221, %f219, %f184;
	ld.shared.f32 	%f224, [%r321+-36];
	fma.rn.f32 	%f225, %f224, %f217, %f186;
	fma.rn.f32 	%f226, %f224, %f219, %f187;
	fma.rn.f32 	%f227, %f326, %f217, %f189;
	fma.rn.f32 	%f228, %f326, %f219, %f190;
	add.s32 	%r57, %r321, 36;
	ld.shared.f32 	%f99, [%r321+36];
	fma.rn.f32 	%f229, %f99, %f217, %f192;
	fma.rn.f32 	%f230, %f99, %f219, %f193;
	ld.shared.f32 	%f231, [%r321+72];
	fma.rn.f32 	%f232, %f231, %f217, %f195;
	fma.rn.f32 	%f233, %f231, %f219, %f196;
	ld.shared.f32 	%f234, [%r321+108];
	fma.rn.f32 	%f235, %f234, %f217, %f198;
	fma.rn.f32 	%f236, %f234, %f219, %f199;
	ld.shared.f32 	%f237, [%r313+-8924];
	fma.rn.f32 	%f238, %f216, %f237, %f201;
	ld.shared.f32 	%f239, [%r313+292];
	fma.rn.f32 	%f240, %f216, %f239, %f203;
	fma.rn.f32 	%f241, %f221, %f237, %f204;
	fma.rn.f32 	%f242, %f221, %f239, %f205;
	fma.rn.f32 	%f243, %f224, %f237, %f206;
	fma.rn.f32 	%f244, %f224, %f239, %f207;
	fma.rn.f32 	%f245, %f326, %f237, %f208;
	fma.rn.f32 	%f246, %f326, %f239, %f209;
	fma.rn.f32 	%f247, %f99, %f237, %f210;
	fma.rn.f32 	%f248, %f99, %f239, %f211;
	fma.rn.f32 	%f249, %f231, %f237, %f212;
	fma.rn.f32 	%f250, %f231, %f239, %f213;
	fma.rn.f32 	%f251, %f234, %f237, %f214;
	fma.rn.f32 	%f252, %f234, %f239, %f215;
	ld.shared.f32 	%f253, [%r321+-104];
	ld.shared.f32 	%f254, [%r313+-9208];
	fma.rn.f32 	%f354, %f253, %f254, %f218;
	ld.shared.f32 	%f255, [%r313+8];
	fma.rn.f32 	%f353, %f253, %f255, %f220;
	ld.shared.f32 	%f256, [%r321+-68];
	fma.rn.f32 	%f352, %f256, %f254, %f222;
	fma.rn.f32 	%f351, %f256, %f255, %f223;
	ld.shared.f32 	%f257, [%r321+-32];
	fma.rn.f32 	%f350, %f257, %f254, %f225;
	fma.rn.f32 	%f349, %f257, %f255, %f226;
	ld.shared.f32 	%f258, [%r321+4];
	fma.rn.f32 	%f348, %f258, %f254, %f227;
	fma.rn.f32 	%f347, %f258, %f255, %f228;
	ld.shared.f32 	%f259, [%r321+40];
	fma.rn.f32 	%f346, %f259, %f254, %f229;
	fma.rn.f32 	%f345, %f259, %f255, %f230;
	ld.shared.f32 	%f260, [%r321+76];
	fma.rn.f32 	%f344, %f260, %f254, %f232;
	fma.rn.f32 	%f343, %f260, %f255, %f233;
	ld.shared.f32 	%f261, [%r321+112];
	fma.rn.f32 	%f342, %f261, %f254, %f235;
	fma.rn.f32 	%f341, %f261, %f255, %f236;
	ld.shared.f32 	%f262, [%r313+-8920];
	fma.rn.f32 	%f340, %f253, %f262, %f238;
	ld.shared.f32 	%f263, [%r313+296];
	fma.rn.f32 	%f339, %f253, %f263, %f240;
	fma.rn.f32 	%f338, %f256, %f262, %f241;
	fma.rn.f32 	%f337, %f256, %f263, %f242;
	fma.rn.f32 	%f336, %f257, %f262, %f243;
	fma.rn.f32 	%f335, %f257, %f263, %f244;
	fma.rn.f32 	%f334, %f258, %f262, %f245;
	fma.rn.f32 	%f333, %f258, %f263, %f246;
	fma.rn.f32 	%f332, %f259, %f262, %f247;
	fma.rn.f32 	%f331, %f259, %f263, %f248;
	fma.rn.f32 	%f330, %f260, %f262, %f249;
	fma.rn.f32 	%f329, %f260, %f263, %f250;
	fma.rn.f32 	%f328, %f261, %f262, %f251;
	fma.rn.f32 	%f327, %f261, %f263, %f252;
	add.s32 	%r322, %r322, 12;
	setp.ne.s32 	%p57, %r322, 9252;
	mov.f32 	%f326, %f99;
	mov.u32 	%r321, %r57;
	@%p57 bra 	$L__BB0_19;
	add.s32 	%r320, %r320, 1;
	setp.ne.s32 	%p58, %r320, 8;
	@%p58 bra 	$L__BB0_18;
	add.s32 	%r319, %r319, 1;
	setp.ne.s32 	%p59, %r319, 16;
	@%p59 bra 	$L__BB0_1;
	ld.param.u64 	%rd106, [candidate3_param_2];
	cvta.to.global.u64 	%rd100, %rd106;
	mul.lo.s32 	%r314, %r11, 50176;
	or.b32  	%r315, %r2, %r314;
	add.s32 	%r316, %r315, %r3;
	add.s32 	%r317, %r316, %r48;
	mad.lo.s32 	%r318, %r49, 1568, %r317;
	mul.wide.u32 	%rd101, %r318, 4;
	add.s64 	%rd102, %rd100, %rd101;
	st.global.f32 	[%rd102], %f354;
	st.global.f32 	[%rd102+100352], %f353;
	st.global.f32 	[%rd102+112], %f352;
	st.global.f32 	[%rd102+100464], %f351;
	st.global.f32 	[%rd102+224], %f350;
	st.global.f32 	[%rd102+100576], %f349;
	st.global.f32 	[%rd102+336], %f348;
	st.global.f32 	[%rd102+100688], %f347;
	st.global.f32 	[%rd102+448], %f346;
	st.global.f32 	[%rd102+100800], %f345;
	st.global.f32 	[%rd102+560], %f344;
	st.global.f32 	[%rd102+100912], %f343;
	st.global.f32 	[%rd102+672], %f342;
	st.global.f32 	[%rd102+101024], %f341;
	st.global.f32 	[%rd102+3136], %f340;
	st.global.f32 	[%rd102+103488], %f339;
	st.global.f32 	[%rd102+3248], %f338;
	st.global.f32 	[%rd102+103600], %f337;
	st.global.f32 	[%rd102+3360], %f336;
	st.global.f32 	[%rd102+103712], %f335;
	st.global.f32 	[%rd102+3472], %f334;
	st.global.f32 	[%rd102+103824], %f333;
	st.global.f32 	[%rd102+3584], %f332;
	st.global.f32 	[%rd102+103936], %f331;
	st.global.f32 	[%rd102+3696], %f330;
	st.global.f32 	[%rd102+104048], %f329;
	st.global.f32 	[%rd102+3808], %f328;
	st.global.f32 	[%rd102+104160], %f327;
	ret;

}


// ===== COMPILED SASS (sm_100) =====

	.target	sm_100

	.elftype	@"ET_EXEC"


//--------------------- .note.nv.tkinfo           --------------------------
	.section	.note.nv.tkinfo,"",@"SHT_NOTE"
	.sectionflags	@"SHF_NOTE_NV_TKINFO"
	.tkinfo
        /*0018*/ 	.word	0x00000002
        /*0030*/ 	.string	""
        /*0030*/ 	.string	"ptxas"
        /*0030*/ 	.string	"Cuda compilation tools, release 13.0, V13.0.88"
        /*0030*/ 	.string	"Build cuda_13.0.r13.0/compiler.36424714_0"
        /*0030*/ 	.string	"-arch sm_100 -m 64 "



//--------------------- .note.nv.cuinfo           --------------------------
	.section	.note.nv.cuinfo,"",@"SHT_NOTE"
	.sectionflags	@"SHF_NOTE_NV_CUINFO"
        /*0018*/ 	.short	0x0002
        /*001a*/ 	.short	0x0064
        /*001c*/ 	.short	0x0082
	.zero		2


//--------------------- .nv.info                  --------------------------
	.section	.nv.info,"",@"SHT_CUDA_INFO"
	.align	4


	//----- nvinfo : EIATTR_REGCOUNT
	.align		4
        /*0000*/ 	.byte	0x04, 0x2f
        /*0002*/ 	.short	(.L_1 - .L_0)
	.align		4
.L_0:
        /*0004*/ 	.word	index@(candidate3)
        /*0008*/ 	.word	0x00000060


	//----- nvinfo : EIATTR_FRAME_SIZE
	.align		4
.L_1:
        /*000c*/ 	.byte	0x04, 0x11
        /*000e*/ 	.short	(.L_3 - .L_2)
	.align		4
.L_2:
        /*0010*/ 	.word	index@(candidate3)
        /*0014*/ 	.word	0x00000000


	//----- nvinfo : EIATTR_MIN_STACK_SIZE
	.align		4
.L_3:
        /*0018*/ 	.byte	0x04, 0x12
        /*001a*/ 	.short	(.L_5 - .L_4)
	.align		4
.L_4:
        /*001c*/ 	.word	index@(candidate3)
        /*0020*/ 	.word	0x00000000
.L_5:


//--------------------- .nv.compat                --------------------------
	.section	.nv.compat,"",@"SHT_CUDA_COMPAT_INFO"
	.align	4
        /*0000*/ 	.byte	0x02, 0x09, 0x00, 0x00, 0x02, 0x02, 0x01, 0x00, 0x02, 0x05, 0x05, 0x00, 0x03, 0x07, 0x01, 0x01
        /*0010*/ 	.byte	0x02, 0x03, 0x00, 0x00, 0x02, 0x06, 0x01, 0x00, 0x04, 0x0b, 0x08, 0x00, 0x09, 0x00, 0x00, 0x00
        /*0020*/ 	.byte	0x00, 0x00, 0x00, 0x00


//--------------------- .nv.info.candidate3       --------------------------
	.section	.nv.info.candidate3,"",@"SHT_CUDA_INFO"
	.sectionflags	@""
	.align	4


	//----- nvinfo : EIATTR_CUDA_API_VERSION
	.align		4
        /*0000*/ 	.byte	0x04, 0x37
        /*0002*/ 	.short	(.L_7 - .L_6)
.L_6:
        /*0004*/ 	.word	0x00000082


	//----- nvinfo : EIATTR_KPARAM_INFO
	.align		4
.L_7:
        /*0008*/ 	.byte	0x04, 0x17
        /*000a*/ 	.short	(.L_9 - .L_8)
.L_8:
        /*000c*/ 	.word	0x00000000
        /*0010*/ 	.short	0x0002
        /*0012*/ 	.short	0x0010
        /*0014*/ 	.byte	0x00, 0xf5, 0x21, 0x00


	//----- nvinfo : EIATTR_KPARAM_INFO
	.align		4
.L_9:
        /*0018*/ 	.byte	0x04, 0x17
        /*001a*/ 	.short	(.L_11 - .L_10)
.L_10:
        /*001c*/ 	.word	0x00000000
        /*0020*/ 	.short	0x0001
        /*0022*/ 	.short	0x0008
        /*0024*/ 	.byte	0x00, 0xf5, 0x21, 0x00


	//----- nvinfo : EIATTR_KPARAM_INFO
	.align		4
.L_11:
        /*0028*/ 	.byte	0x04, 0x17
        /*002a*/ 	.short	(.L_13 - .L_12)
.L_12:
        /*002c*/ 	.word	0x00000000
        /*0030*/ 	.short	0x0000
        /*0032*/ 	.short	0x0000
        /*0034*/ 	.byte	0x00, 0xf5, 0x21, 0x00


	//----- nvinfo : EIATTR_SPARSE_MMA_MASK
	.align		4
.L_13:
        /*0038*/ 	.byte	0x03, 0x50
        /*003a*/ 	.short	0x0000


	//----- nvinfo : EIATTR_MAXREG_COUNT
	.align		4
        /*003c*/ 	.byte	0x03, 0x1b
        /*003e*/ 	.short	0x00ff


	//----- nvinfo : EIATTR_NUM_BARRIERS
	.align		4
        /*0040*/ 	.byte	0x02, 0x4c
        /*0042*/ 	.byte	0x01
	.zero		1


	//----- nvinfo : EIATTR_MERCURY_ISA_VERSION
	.align		4
        /*0044*/ 	.byte	0x03, 0x5f
        /*0046*/ 	.short	0x0101


	//----- nvinfo : EIATTR_VRC_CTA_INIT_COUNT
	.align		4
        /*0048*/ 	.byte	0x02, 0x4a
	.zero		1
	.zero		1


	//----- nvinfo : EIATTR_EXIT_INSTR_OFFSETS
	.align		4
        /*004c*/ 	.byte	0x04, 0x1c
        /*004e*/ 	.short	(.L_15 - .L_14)


	//   ....[0]....
.L_14:
        /*0050*/ 	.word	0x00003e30


	//----- nvinfo : EIATTR_MAX_THREADS
	.align		4
.L_15:
        /*0054*/ 	.byte	0x04, 0x05
        /*0056*/ 	.short	(.L_17 - .L_16)
.L_16:
        /*0058*/ 	.word	0x00000070
        /*005c*/ 	.word	0x00000001
        /*0060*/ 	.word	0x00000001


	//----- nvinfo : EIATTR_CRS_STACK_SIZE
	.align		4
.L_17:
        /*0064*/ 	.byte	0x04, 0x1e
        /*0066*/ 	.short	(.L_19 - .L_18)
.L_18:
        /*0068*/ 	.word	0x00000000


	//----- nvinfo : EIATTR_CBANK_PARAM_SIZE
	.align		4
.L_19:
        /*006c*/ 	.byte	0x03, 0x19
        /*006e*/ 	.short	0x0018


	//----- nvinfo : EIATTR_PARAM_CBANK
	.align		4
        /*0070*/ 	.byte	0x04, 0x0a
        /*0072*/ 	.short	(.L_21 - .L_20)
	.align		4
.L_20:
        /*0074*/ 	.word	index@(.nv.constant0.candidate3)
        /*0078*/ 	.short	0x0380
        /*007a*/ 	.short	0x0018


	//----- nvinfo : EIATTR_SW_WAR
	.align		4
.L_21:
        /*007c*/ 	.byte	0x04, 0x36
        /*007e*/ 	.short	(.L_23 - .L_22)
.L_22:
        /*0080*/ 	.word	0x00000008
.L_23:


//--------------------- .nv.callgraph             --------------------------
	.section	.nv.callgraph,"",@"SHT_CUDA_CALLGRAPH"
	.align	4
	.sectionentsize	8
	.align		4
        /*0000*/ 	.word	0x00000000
	.align		4
        /*0004*/ 	.word	0xffffffff
	.align		4
        /*0008*/ 	.word	0x00000000
	.align		4
        /*000c*/ 	.word	0xfffffffe
	.align		4
        /*0010*/ 	.word	0x00000000
	.align		4
        /*0014*/ 	.word	0xfffffffd
	.align		4
        /*0018*/ 	.word	0x00000000
	.align		4
        /*001c*/ 	.word	0xfffffffc


//--------------------- .text.candidate3          --------------------------
	.section	.text.candidate3,"ax",@progbits
	.align	128
        .global         candidate3
        .type           candidate3,@function
        .size           candidate3,(.L_x_8 - candidate3)
        .other          candidate3,@"STO_CUDA_ENTRY STV_DEFAULT"
candidate3:
.text.candidate3:
[----:B------:R-:W0:Y:S01]  /*0000*/  LDC R1, c[0x0][0x37c] ;  /* 0x0000df00ff017b82 */ /* 0x000e220000000800 */
[----:B------:R-:W1:Y:S07]  /*0010*/  S2R R0, SR_TID.X ;  /* 0x0000000000007919 */ /* 0x000e6e0000002100 */
[----:B------:R-:W2:Y:S01]  /*0020*/  S2UR UR7, SR_CTAID.X ;  /* 0x00000000000779c3 */ /* 0x000ea20000002500 */
[----:B------:R-:W-:Y:S01]  /*0030*/  UMOV UR8, 0x3340 ;  /* 0x0000334000087882 */ /* 0x000fe20000000000 */
[----:B0-----:R-:W-:Y:S01]  /*0040*/  PRMT R21, R1, 0x3340, R1 ;  /* 0x0000334001157816 */ /* 0x001fe20000000001 */
[----:B------:R-:W-:-:S02]  /*0050*/  IMAD.U32 R3, RZ, RZ, UR8 ;  /* 0x00000008ff037e24 */ /* 0x000fc4000f8e00ff */
[----:B------:R-:W-:Y:S01]  /*0060*/  HFMA2 R20, -RZ, RZ, 0, 4.673004150390625e-05 ;  /* 0x00000310ff147431 */ /* 0x000fe200000001ff */
[----:B------:R-:W-:Y:S01]  /*0070*/  CS2R R56, SRZ ;  /* 0x0000000000387805 */ /* 0x000fe2000001ff00 */
[----:B------:R-:W-:Y:S01]  /*0080*/  HFMA2 R85, -RZ, RZ, 0, 0 ;  /* 0x00000000ff557431 */ /* 0x000fe200000001ff */
[----:B------:R-:W-:Y:S01]  /*0090*/  CS2R R86, SRZ ;  /* 0x0000000000567805 */ /* 0x000fe2000001ff00 */
[----:B------:R-:W-:Y:S01]  /*00a0*/  IMAD.MOV.U32 R90, RZ, RZ, RZ ;  /* 0x000000ffff5a7224 */ /* 0x000fe200078e00ff */
[----:B------:R-:W-:Y:S01]  /*00b0*/  CS2R R54, SRZ ;  /* 0x0000000000367805 */ /* 0x000fe2000001ff00 */
[----:B------:R-:W-:Y:S01]  /*00c0*/  IMAD.MOV.U32 R89, RZ, RZ, RZ ;  /* 0x000000ffff597224 */ /* 0x000fe200078e00ff */
[----:B------:R-:W-:Y:S02]  /*00d0*/  CS2R R52, SRZ ;  /* 0x0000000000347805 */ /* 0x000fe4000001ff00 */
[----:B------:R-:W-:Y:S01]  /*00e0*/  CS2R R82, SRZ ;  /* 0x0000000000527805 */ /* 0x000fe2000001ff00 */
[----:B------:R-:W-:Y:S01]  /*00f0*/  IMAD.MOV.U32 R51, RZ, RZ, RZ ;  /* 0x000000ffff337224 */ /* 0x000fe200078e00ff */
[----:B------:R-:W-:Y:S01]  /*0100*/  MOV R64, RZ ;  /* 0x000000ff00407202 */ /* 0x000fe20000000f00 */
[----:B------:R-:W-:Y:S01]  /*0110*/  IMAD.MOV.U32 R72, RZ, RZ, RZ ;  /* 0x000000ffff487224 */ /* 0x000fe200078e00ff */
[----:B------:R-:W-:-:S02]  /*0120*/  CS2R R70, SRZ ;  /* 0x0000000000467805 */ /* 0x000fc4000001ff00 */
[----:B------:R-:W-:Y:S02]  /*0130*/  CS2R R62, SRZ ;  /* 0x00000000003e7805 */ /* 0x000fe4000001ff00 */
[----:B------:R-:W-:Y:S02]  /*0140*/  CS2R R68, SRZ ;  /* 0x0000000000447805 */ /* 0x000fe4000001ff00 */
[----:B------:R-:W-:Y:S02]  /*0150*/  CS2R R58, SRZ ;  /* 0x00000000003a7805 */ /* 0x000fe4000001ff00 */
[----:B------:R-:W-:Y:S02]  /*0160*/  CS2R R60, SRZ ;  /* 0x00000000003c7805 */ /* 0x000fe4000001ff00 */
[----:B------:R-:W-:Y:S01]  /*0170*/  CS2R R66, SRZ ;  /* 0x0000000000427805 */ /* 0x000fe2000001ff00 */
[----:B------:R-:W0:Y:S01]  /*0180*/  LDCU.64 UR12, c[0x0][0x358] ;  /* 0x00006b00ff0c77ac */ /* 0x000e220008000a00 */
[----:B--2---:R-:W-:-:S02]  /*0190*/  USHF.R.U32.HI UR4, URZ, 0x2, UR7 ;  /* 0x00000002ff047899 */ /* 0x004fc40008011607 */
[----:B------:R-:W-:Y:S02]  /*01a0*/  ULOP3.LUT UR6, UR7, 0x3, URZ, 0xc0, !UPT ;  /* 0x0000000307067892 */ /* 0x000fe4000f8ec0ff */
[----:B------:R-:W-:Y:S01]  /*01b0*/  ULOP3.LUT UR5, UR4, 0x3, URZ, 0xc0, !UPT ;  /* 0x0000000304057892 */ /* 0x000fe2000f8ec0ff */
[C---:B-1----:R-:W-:Y:S01]  /*01c0*/  PRMT R38, R0.reuse, 0x9910, RZ ;  /* 0x0000991000267816 */ /* 0x042fe200000000ff */
[----:B------:R-:W-:Y:S01]  /*01d0*/  UIMAD UR6, UR6, 0x7, URZ ;  /* 0x00000007060678a4 */ /* 0x000fe2000f8e02ff */
[C---:B------:R-:W-:Y:S01]  /*01e0*/  ISETP.GT.U32.AND P0, PT, R0.reuse, 0x50, PT ;  /* 0x000000500000780c */ /* 0x040fe20003f04070 */
[----:B------:R-:W-:Y:S01]  /*01f0*/  VIADD R8, R0, 0xe70 ;  /* 0x00000e7000087836 */ /* 0x000fe20000000000 */
[----:B------:R-:W-:Y:S01]  /*0200*/  USHF.R.U32.HI UR7, URZ, 0x4, UR7 ;  /* 0x00000004ff077899 */ /* 0x000fe20008011607 */
[----:B------:R-:W-:Y:S01]  /*0210*/  IMAD R35, R38, 0xcb, RZ ;  /* 0x000000cb26237824 */ /* 0x000fe200078e02ff */
[----:B------:R-:W-:Y:S01]  /*0220*/  UIMAD UR4, UR5, 0xc4, UR6 ;  /* 0x000000c4050478a4 */ /* 0x000fe2000f8e0206 */
[C---:B------:R-:W-:Y:S01]  /*0230*/  LOP3.LUT R7, R0.reuse, 0xa80, RZ, 0xfc, !PT ;  /* 0x00000a8000077812 */ /* 0x040fe200078efcff */
[----:B------:R-:W-:Y:S01]  /*0240*/  UIMAD UR8, UR7, 0x12000, URZ ;  /* 0x00012000070878a4 */ /* 0x000fe2000f8e02ff */
[----:B------:R-:W-:Y:S01]  /*0250*/  VIADD R2, R35, 0x58d0 ;  /* 0x000058d023027836 */ /* 0x000fe20000000000 */
[----:B------:R-:W-:Y:S01]  /*0260*/  UIADD3 UR9, UPT, UPT, UR4, 0x2f3, URZ ;  /* 0x000002f304097890 */ /* 0x000fe2000fffe0ff */
[----:B------:R-:W-:Y:S01]  /*0270*/  LOP3.LUT R9, R7, 0xffff, RZ, 0xc0, !PT ;  /* 0x0000ffff07097812 */ /* 0x000fe200078ec0ff */
[----:B------:R-:W-:Y:S01]  /*0280*/  IMAD.U32 R4, RZ, RZ, UR4 ;  /* 0x00000004ff047e24 */ /* 0x000fe2000f8e00ff */
[C---:B------:R-:W-:Y:S01]  /*0290*/  ISETP.GE.U32.AND P1, PT, R0.reuse, 0x40, PT ;  /* 0x000000400000780c */ /* 0x040fe20003f26070 */
[----:B------:R-:W-:Y:S01]  /*02a0*/  VIADD R6, R0, 0x770 ;  /* 0x0000077000067836 */ /* 0x000fe20000000000 */
[----:B------:R-:W-:Y:S01]  /*02b0*/  LOP3.LUT R2, R2, 0xffff, RZ, 0xc0, !PT ;  /* 0x0000ffff02027812 */ /* 0x000fe200078ec0ff */
[----:B------:R-:W-:Y:S01]  /*02c0*/  IMAD.U32 R30, RZ, RZ, UR9 ;  /* 0x00000009ff1e7e24 */ /* 0x000fe2000f8e00ff */
[----:B------:R-:W-:Y:S01]  /*02d0*/  @!P0 IADD3 R30, PT, PT, R4, -0x1d, RZ ;  /* 0xffffffe3041e8810 */ /* 0x000fe20007ffe0ff */
[C---:B------:R-:W-:Y:S01]  /*02e0*/  VIADD R42, R0.reuse, 0xe0 ;  /* 0x000000e0002a7836 */ /* 0x040fe20000000000 */
[----:B------:R-:W-:Y:S01]  /*02f0*/  SHF.R.U32.HI R2, RZ, 0xe, R2 ;  /* 0x0000000eff027819 */ /* 0x000fe20000011602 */
[C---:B------:R-:W-:Y:S01]  /*0300*/  VIADD R13, R0.reuse, 0xcb0 ;  /* 0x00000cb0000d7836 */ /* 0x040fe20000000000 */
[C---:B------:R-:W-:Y:S01]  /*0310*/  ISETP.GE.U32.AND P0, PT, R0.reuse, 0x30, PT ;  /* 0x000000300000780c */ /* 0x040fe20003f06070 */
[----:B------:R-:W-:Y:S01]  /*0320*/  VIADD R11, R0, 0x8 ;  /* 0x00000008000b7836 */ /* 0x000fe20000000000 */
[----:B------:R-:W-:Y:S01]  /*0330*/  LOP3.LUT R2, R2, 0xffff, RZ, 0xc0, !PT ;  /* 0x0000ffff02027812 */ /* 0x000fe200078ec0ff */
[----:B------:R-:W-:Y:S01]  /*0340*/  IMAD R36, R38, 0x39, RZ ;  /* 0x0000003926247824 */ /* 0x000fe200078e02ff */
[----:B------:R-:W-:Y:S01]  /*0350*/  LOP3.LUT R42, R42, 0xffff, RZ, 0xc0, !PT ;  /* 0x0000ffff2a2a7812 */ /* 0x000fe200078ec0ff */
[----:B------:R-:W-:Y:S01]  /*0360*/  VIADD R41, R0, 0x230 ;  /* 0x0000023000297836 */ /* 0x000fe20000000000 */
[----:B------:R-:W-:Y:S01]  /*0370*/  PRMT R2, R2, R3, 0x1c ;  /* 0x0000001c02027416 */ /* 0x000fe20000000003 */
[C---:B------:R-:W-:Y:S01]  /*0380*/  VIADD R3, R0.reuse, 0x690 ;  /* 0x0000069000037836 */ /* 0x040fe20000000000 */
[C---:B------:R-:W-:Y:S01]  /*0390*/  @P1 IADD3 R11, PT, PT, R0.reuse, -0x40, RZ ;  /* 0xffffffc0000b1810 */ /* 0x040fe20007ffe0ff */
[----:B------:R-:W-:Y:S01]  /*03a0*/  VIADD R39, R0, 0x1110 ;  /* 0x0000111000277836 */ /* 0x000fe20000000000 */
[----:B------:R-:W-:Y:S01]  /*03b0*/  PRMT R21, R2, 0x5410, R21 ;  /* 0x0000541002157816 */ /* 0x000fe20000000015 */
[C---:B------:R-:W-:Y:S01]  /*03c0*/  VIADD R2, R0.reuse, 0x2a0 ;  /* 0x000002a000027836 */ /* 0x040fe20000000000 */
[----:B------:R-:W-:Y:S01]  /*03d0*/  LOP3.LUT R4, R3, 0xffff, RZ, 0xc0, !PT ;  /* 0x0000ffff03047812 */ /* 0x000fe200078ec0ff */
[----:B------:R-:W-:Y:S01]  /*03e0*/  UIADD3 UR4, UPT, UPT, UR4, -0x1d, URZ ;  /* 0xffffffe304047890 */ /* 0x000fe2000fffe0ff */
[----:B------:R-:W-:Y:S01]  /*03f0*/  IADD3 R3, PT, PT, R0, 0x18, RZ ;  /* 0x0000001800037810 */ /* 0x000fe20007ffe0ff */
[----:B------:R-:W-:Y:S01]  /*0400*/  VIADD R35, R35, 0x312a ;  /* 0x0000312a23237836 */ /* 0x000fe20000000000 */
[----:B------:R-:W-:Y:S01]  /*0410*/  LOP3.LUT R2, R2, 0xffff, RZ, 0xc0, !PT ;  /* 0x0000ffff02027812 */ /* 0x000fe200078ec0ff */
[----:B------:R-:W-:Y:S01]  /*0420*/  IMAD R5, R4, 0x71d, RZ ;  /* 0x0000071d04057824 */ /* 0x000fe200078e02ff */
[C---:B------:R-:W-:Y:S01]  /*0430*/  LOP3.LUT R4, R0.reuse, 0x380, RZ, 0xfc, !PT ;  /* 0x0000038000047812 */ /* 0x040fe200078efcff */
[C---:B------:R-:W-:Y:S01]  /*0440*/  VIADD R47, R0.reuse, 0x2b ;  /* 0x0000002b002f7836 */ /* 0x040fe20000000000 */
[----:B------:R-:W-:Y:S01]  /*0450*/  @P0 IADD3 R3, PT, PT, R0, -0x30, RZ ;  /* 0xffffffd000030810 */ /* 0x000fe20007ffe0ff */
[----:B------:R-:W-:Y:S01]  /*0460*/  IMAD R2, R2, 0x38f, RZ ;  /* 0x0000038f02027824 */ /* 0x000fe200078e02ff */
[----:B------:R-:W-:Y:S01]  /*0470*/  SHF.R.U32.HI R5, RZ, 0x11, R5 ;  /* 0x00000011ff057819 */ /* 0x000fe20000011605 */
[----:B------:R-:W-:Y:S01]  /*0480*/  IMAD R38, R38, 0x93, RZ ;  /* 0x0000009326267824 */ /* 0x000fe200078e02ff */
[----:B------:R-:W-:-:S02]  /*0490*/  LOP3.LUT R7, R4, 0xffff, RZ, 0xc0, !PT ;  /* 0x0000ffff04077812 */ /* 0x000fc400078ec0ff */
[----:B------:R-:W-:Y:S02]  /*04a0*/  SHF.R.U32.HI R2, RZ, 0x10, R2 ;  /* 0x00000010ff027819 */ /* 0x000fe40000011602 */
[----:B------:R-:W-:Y:S02]  /*04b0*/  PRMT R10, R5, 0x9910, RZ ;  /* 0x00009910050a7816 */ /* 0x000fe400000000ff */
[----:B------:R-:W-:Y:S01]  /*04c0*/  LOP3.LUT R5, R8, 0xffff, RZ, 0xc0, !PT ;  /* 0x0000ffff08057812 */ /* 0x000fe200078ec0ff */
[----:B------:R-:W-:Y:S01]  /*04d0*/  IMAD R8, R9, 0xe39, RZ ;  /* 0x00000e3909087824 */ /* 0x000fe200078e02ff */
[----:B------:R-:W-:Y:S01]  /*04e0*/  PRMT R2, R2, 0x9910, RZ ;  /* 0x0000991002027816 */ /* 0x000fe200000000ff */
[----:B------:R-:W-:Y:S01]  /*04f0*/  IMAD.MOV.U32 R4, RZ, RZ, R10 ;  /* 0x000000ffff047224 */ /* 0x000fe200078e000a */
[----:B------:R-:W-:Y:S01]  /*0500*/  LOP3.LUT R9, R6, 0xffff, RZ, 0xc0, !PT ;  /* 0x0000ffff06097812 */ /* 0x000fe200078ec0ff */
[----:B------:R-:W-:Y:S01]  /*0510*/  IMAD R10, R5, 0xe39, RZ ;  /* 0x00000e39050a7824 */ /* 0x000fe200078e02ff */
[----:B------:R-:W-:Y:S01]  /*0520*/  SHF.R.U32.HI R8, RZ, 0x12, R8 ;  /* 0x00000012ff087819 */ /* 0x000fe20000011608 */
[----:B------:R-:W-:Y:S01]  /*0530*/  VIADD R5, R3, UR8 ;  /* 0x0000000803057c36 */ /* 0x000fe20008000000 */
[----:B------:R-:W-:Y:S01]  /*0540*/  ISETP.GE.U32.AND P0, PT, R0, 0x28, PT ;  /* 0x000000280000780c */ /* 0x000fe20003f06070 */
[----:B------:R-:W-:Y:S01]  /*0550*/  IMAD R2, R2, 0x480, RZ ;  /* 0x0000048002027824 */ /* 0x000fe200078e02ff */
[----:B------:R-:W-:Y:S01]  /*0560*/  SHF.R.U32.HI R10, RZ, 0x12, R10 ;  /* 0x00000012ff0a7819 */ /* 0x000fe2000001160a */
[----:B------:R-:W-:Y:S01]  /*0570*/  IMAD R3, R4, 0x480, RZ ;  /* 0x0000048004037824 */ /* 0x000fe200078e02ff */
[----:B------:R-:W-:-:S02]  /*0580*/  ISETP.GE.U32.AND P1, PT, R0, 0x38, PT ;  /* 0x000000380000780c */ /* 0x000fc40003f26070 */
[----:B------:R-:W-:Y:S01]  /*0590*/  LOP3.LUT R4, R2, 0xffff, RZ, 0xc0, !PT ;  /* 0x0000ffff02047812 */ /* 0x000fe200078ec0ff */
[--C-:B------:R-:W-:Y:S01]  /*05a0*/  IMAD R2, R8, 0x480, R5.reuse ;  /* 0x0000048008027824 */ /* 0x100fe200078e0205 */
[----:B------:R-:W-:Y:S01]  /*05b0*/  LOP3.LUT R6, R3, 0xffff, RZ, 0xc0, !PT ;  /* 0x0000ffff03067812 */ /* 0x000fe200078ec0ff */
[----:B------:R-:W-:Y:S01]  /*05c0*/  IMAD R3, R10, 0x480, R5 ;  /* 0x000004800a037824 */ /* 0x000fe200078e0205 */
[----:B------:R-:W-:Y:S01]  /*05d0*/  IADD3 R4, PT, PT, R4, R5, RZ ;  /* 0x0000000504047210 */ /* 0x000fe20007ffe0ff */
[----:B------:R-:W-:Y:S01]  /*05e0*/  IMAD R8, R9, 0x71d, RZ ;  /* 0x0000071d09087824 */ /* 0x000fe200078e02ff */
[C---:B------:R-:W-:Y:S01]  /*05f0*/  IADD3 R40, PT, PT, R0.reuse, 0x1c0, RZ ;  /* 0x000001c000287810 */ /* 0x040fe20007ffe0ff */
[----:B------:R-:W-:Y:S01]  /*0600*/  IMAD.IADD R5, R5, 0x1, R6 ;  /* 0x0000000105057824 */ /* 0x000fe200078e0206 */
[C---:B------:R-:W-:Y:S01]  /*0610*/  IADD3 R18, PT, PT, R0.reuse, 0x620, RZ ;  /* 0x0000062000127810 */ /* 0x040fe20007ffe0ff */
[----:B------:R-:W-:Y:S01]  /*0620*/  IMAD R6, R7, 0x38f, RZ ;  /* 0x0000038f07067824 */ /* 0x000fe200078e02ff */
[----:B------:R-:W-:Y:S01]  /*0630*/  SHF.R.U32.HI R8, RZ, 0x11, R8 ;  /* 0x00000011ff087819 */ /* 0x000fe20000011608 */
[C---:B------:R-:W-:Y:S01]  /*0640*/  VIADD R9, R0.reuse, 0xb60 ;  /* 0x00000b6000097836 */ /* 0x040fe20000000000 */
[C---:B------:R-:W-:Y:S01]  /*0650*/  IADD3 R7, PT, PT, R0.reuse, 0x20, RZ ;  /* 0x0000002000077810 */ /* 0x040fe20007ffe0ff */
[----:B------:R-:W-:Y:S01]  /*0660*/  VIADD R10, R0, 0xf50 ;  /* 0x00000f50000a7836 */ /* 0x000fe20000000000 */
[----:B------:R-:W-:-:S02]  /*0670*/  SHF.R.U32.HI R6, RZ, 0x10, R6 ;  /* 0x00000010ff067819 */ /* 0x000fc40000011606 */
[----:B------:R-:W-:Y:S02]  /*0680*/  LOP3.LUT R9, R9, 0xffff, RZ, 0xc0, !PT ;  /* 0x0000ffff09097812 */ /* 0x000fe400078ec0ff */
[----:B------:R-:W-:Y:S02]  /*0690*/  LOP3.LUT R10, R10, 0xffff, RZ, 0xc0, !PT ;  /* 0x0000ffff0a0a7812 */ /* 0x000fe400078ec0ff */
[----:B------:R-:W-:Y:S01]  /*06a0*/  @P0 IADD3 R7, PT, PT, R0, -0x28, RZ ;  /* 0xffffffd800070810 */ /* 0x000fe20007ffe0ff */
[----:B------:R-:W-:Y:S01]  /*06b0*/  IMAD R14, R9, 0xe39, RZ ;  /* 0x00000e39090e7824 */ /* 0x000fe200078e02ff */
[----:B------:R-:W-:Y:S01]  /*06c0*/  PRMT R6, R6, 0x9910, RZ ;  /* 0x0000991006067816 */ /* 0x000fe200000000ff */
[----:B------:R-:W-:Y:S01]  /*06d0*/  IMAD R10, R10, 0xe39, RZ ;  /* 0x00000e390a0a7824 */ /* 0x000fe200078e02ff */
[----:B------:R-:W-:Y:S01]  /*06e0*/  PRMT R8, R8, 0x9910, RZ ;  /* 0x0000991008087816 */ /* 0x000fe200000000ff */
[----:B------:R-:W-:Y:S01]  /*06f0*/  VIADD R9, R7, UR8 ;  /* 0x0000000807097c36 */ /* 0x000fe20008000000 */
[----:B------:R-:W-:Y:S01]  /*0700*/  SHF.R.U32.HI R14, RZ, 0x12, R14 ;  /* 0x00000012ff0e7819 */ /* 0x000fe2000001160e */
[----:B------:R-:W-:Y:S01]  /*0710*/  IMAD R6, R6, 0x480, RZ ;  /* 0x0000048006067824 */ /* 0x000fe200078e02ff */
[----:B------:R-:W-:Y:S01]  /*0720*/  SHF.R.U32.HI R16, RZ, 0x12, R10 ;  /* 0x00000012ff107819 */ /* 0x000fe2000001160a */
[----:B------:R-:W-:Y:S01]  /*0730*/  IMAD R7, R8, 0x480, RZ ;  /* 0x0000048008077824 */ /* 0x000fe200078e02ff */
[C---:B------:R-:W-:Y:S01]  /*0740*/  ISETP.GE.U32.AND P0, PT, R0.reuse, 0x32, PT ;  /* 0x000000320000780c */ /* 0x040fe20003f06070 */
[----:B------:R-:W-:Y:S01]  /*0750*/  VIADD R10, R0, 0x4d0 ;  /* 0x000004d0000a7836 */ /* 0x000fe20000000000 */
[----:B------:R-:W-:Y:S01]  /*0760*/  LOP3.LUT R8, R6, 0xffff, RZ, 0xc0, !PT ;  /* 0x0000ffff06087812 */ /* 0x000fe200078ec0ff */
[--C-:B------:R-:W-:Y:S01]  /*0770*/  IMAD R6, R14, 0x480, R9.reuse ;  /* 0x000004800e067824 */ /* 0x100fe200078e0209 */
[----:B------:R-:W-:Y:S01]  /*0780*/  LOP3.LUT R12, R7, 0xffff, RZ, 0xc0, !PT ;  /* 0x0000ffff070c7812 */ /* 0x000fe200078ec0ff */
[----:B------:R-:W-:Y:S01]  /*0790*/  IMAD R7, R16, 0x480, R9 ;  /* 0x0000048010077824 */ /* 0x000fe200078e0209 */
[----:B------:R-:W-:-:S02]  /*07a0*/  IADD3 R8, PT, PT, R8, R9, RZ ;  /* 0x0000000908087210 */ /* 0x000fc40007ffe0ff */
[----:B------:R-:W-:Y:S01]  /*07b0*/  LOP3.LUT R14, R10, 0xffff, RZ, 0xc0, !PT ;  /* 0x0000ffff0a0e7812 */ /* 0x000fe200078ec0ff */
[----:B------:R-:W-:Y:S01]  /*07c0*/  IMAD.IADD R9, R9, 0x1, R12 ;  /* 0x0000000109097824 */ /* 0x000fe200078e020c */
[----:B------:R-:W-:Y:S01]  /*07d0*/  IADD3 R10, PT, PT, R0, 0x8c0, RZ ;  /* 0x000008c0000a7810 */ /* 0x000fe20007ffe0ff */
[----:B------:R-:W-:Y:S01]  /*07e0*/  IMAD R12, R42, 0x38f, RZ ;  /* 0x0000038f2a0c7824 */ /* 0x000fe200078e02ff */
[----:B------:R-:W-:Y:S01]  /*07f0*/  LOP3.LUT R40, R40, 0xffff, RZ, 0xc0, !PT ;  /* 0x0000ffff28287812 */ /* 0x000fe200078ec0ff */
[----:B------:R-:W-:Y:S01]  /*0800*/  IMAD R15, R14, 0x71d, RZ ;  /* 0x0000071d0e0f7824 */ /* 0x000fe200078e02ff */
[----:B------:R-:W-:Y:S01]  /*0810*/  LOP3.LUT R16, R10, 0xffff, RZ, 0xc0, !PT ;  /* 0x0000ffff0a107812 */ /* 0x000fe200078ec0ff */
[----:B------:R-:W-:Y:S01]  /*0820*/  VIADD R14, R0, 0x10a0 ;  /* 0x000010a0000e7836 */ /* 0x000fe20000000000 */
[----:B------:R-:W-:Y:S01]  /*0830*/  SHF.R.U32.HI R10, RZ, 0x10, R12 ;  /* 0x00000010ff0a7819 */ /* 0x000fe2000001160c */
[----:B------:R-:W-:Y:S01]  /*0840*/  IMAD R42, R42, 0x32a, RZ ;  /* 0x0000032a2a2a7824 */ /* 0x000fe200078e02ff */
[----:B------:R-:W-:-:S02]  /*0850*/  SHF.R.U32.HI R12, RZ, 0x11, R15 ;  /* 0x00000011ff0c7819 */ /* 0x000fc4000001160f */
[----:B------:R-:W-:Y:S02]  /*0860*/  PRMT R10, R10, 0x9910, RZ ;  /* 0x000099100a0a7816 */ /* 0x000fe400000000ff */
[----:B------:R-:W-:Y:S01]  /*0870*/  LOP3.LUT R15, R13, 0xffff, RZ, 0xc0, !PT ;  /* 0x0000ffff0d0f7812 */ /* 0x000fe200078ec0ff */
[----:B------:R-:W-:Y:S01]  /*0880*/  IMAD R13, R16, 0xe39, RZ ;  /* 0x00000e39100d7824 */ /* 0x000fe200078e02ff */
[----:B------:R-:W-:Y:S01]  /*0890*/  LOP3.LUT R17, R14, 0xffff, RZ, 0xc0, !PT ;  /* 0x0000ffff0e117812 */ /* 0x000fe200078ec0ff */
[----:B------:R-:W-:Y:S01]  /*08a0*/  VIADD R14, R11, UR8 ;  /* 0x000000080b0e7c36 */ /* 0x000fe20008000000 */
[----:B------:R-:W-:Y:S01]  /*08b0*/  PRMT R12, R12, 0x9910, RZ ;  /* 0x000099100c0c7816 */ /* 0x000fe200000000ff */
[----:B------:R-:W-:Y:S01]  /*08c0*/  IMAD.MOV.U32 R11, RZ, RZ, R10 ;  /* 0x000000ffff0b7224 */ /* 0x000fe200078e000a */
[----:B------:R-:W-:Y:S01]  /*08d0*/  SHF.R.U32.HI R13, RZ, 0x12, R13 ;  /* 0x00000012ff0d7819 */ /* 0x000fe2000001160d */
[----:B------:R-:W-:Y:S01]  /*08e0*/  IMAD R19, R17, 0xe39, RZ ;  /* 0x00000e3911137824 */ /* 0x000fe200078e02ff */
[----:B------:R-:W-:Y:S01]  /*08f0*/  LOP3.LUT R25, R18, 0xffff, RZ, 0xc0, !PT ;  /* 0x0000ffff12197812 */ /* 0x000fe200078ec0ff */
[----:B------:R-:W-:Y:S01]  /*0900*/  IMAD R15, R15, 0xe39, RZ ;  /* 0x00000e390f0f7824 */ /* 0x000fe200078e02ff */
[----:B------:R-:W-:Y:S01]  /*0910*/  IADD3 R22, PT, PT, R0, 0xd90, RZ ;  /* 0x00000d9000167810 */ /* 0x000fe20007ffe0ff */
[----:B------:R-:W-:Y:S01]  /*0920*/  IMAD R11, R11, 0x480, RZ ;  /* 0x000004800b0b7824 */ /* 0x000fe200078e02ff */
[----:B------:R-:W-:Y:S01]  /*0930*/  SHF.R.U32.HI R19, RZ, 0x12, R19 ;  /* 0x00000012ff137819 */ /* 0x000fe20000011613 */
[----:B------:R-:W-:Y:S01]  /*0940*/  IMAD R12, R12, 0x480, RZ ;  /* 0x000004800c0c7824 */ /* 0x000fe200078e02ff */
[----:B------:R-:W-:Y:S01]  /*0950*/  SHF.R.U32.HI R17, RZ, 0x12, R15 ;  /* 0x00000012ff117819 */ /* 0x000fe2000001160f */
[C---:B------:R-:W-:Y:S01]  /*0960*/  VIADD R16, R0.reuse, 0x5b0 ;  /* 0x000005b000107836 */ /* 0x040fe20000000000 */
[----:B------:R-:W-:Y:S01]  /*0970*/  LOP3.LUT R23, R0, 0x1180, RZ, 0xfc, !PT ;  /* 0x0000118000177812 */ /* 0x000fe200078efcff */
[--C-:B------:R-:W-:Y:S01]  /*0980*/  IMAD R10, R13, 0x480, R14.reuse ;  /* 0x000004800d0a7824 */ /* 0x100fe200078e020e */
[----:B------:R-:W-:Y:S01]  /*0990*/  LOP3.LUT R13, R11, 0xffff, RZ, 0xc0, !PT ;  /* 0x0000ffff0b0d7812 */ /* 0x000fe200078ec0ff */
[--C-:B------:R-:W-:Y:S01]  /*09a0*/  IMAD R11, R17, 0x480, R14.reuse ;  /* 0x00000480110b7824 */ /* 0x100fe200078e020e */
[----:B------:R-:W-:Y:S01]  /*09b0*/  LOP3.LUT R15, R12, 0xffff, RZ, 0xc0, !PT ;  /* 0x0000ffff0c0f7812 */ /* 0x000fe200078ec0ff */
[----:B------:R-:W-:Y:S01]  /*09c0*/  IMAD R12, R19, 0x480, R14 ;  /* 0x00000480130c7824 */ /* 0x000fe200078e020e */
[----:B------:R-:W-:Y:S01]  /*09d0*/  LOP3.LUT R24, R16, 0xffff, RZ, 0xc0, !PT ;  /* 0x0000ffff10187812 */ /* 0x000fe200078ec0ff */
[----:B------:R-:W-:Y:S01]  /*09e0*/  VIADD R19, R0, 0x9a0 ;  /* 0x000009a000137836 */ /* 0x000fe20000000000 */
[----:B------:R-:W-:Y:S01]  /*09f0*/  IADD3 R13, PT, PT, R13, R14, RZ ;  /* 0x0000000e0d0d7210 */ /* 0x000fe20007ffe0ff */
[----:B------:R-:W-:Y:S01]  /*0a00*/  IMAD.IADD R14, R14, 0x1, R15 ;  /* 0x000000010e0e7824 */ /* 0x000fe200078e020f */
[----:B------:R-:W-:Y:S01]  /*0a10*/  LOP3.LUT R22, R22, 0xffff, RZ, 0xc0, !PT ;  /* 0x0000ffff16167812 */ /* 0x000fe200078ec0ff */
[----:B------:R-:W-:Y:S01]  /*0a20*/  VIADD R15, R0, 0x1f ;  /* 0x0000001f000f7836 */ /* 0x000fe20000000000 */
[----:B------:R-:W-:Y:S01]  /*0a30*/  LOP3.LUT R26, R19, 0xffff, RZ, 0xc0, !PT ;  /* 0x0000ffff131a7812 */ /* 0x000fe200078ec0ff */
[----:B------:R-:W-:Y:S01]  /*0a40*/  IMAD R16, R40, 0x38f, RZ ;  /* 0x0000038f28107824 */ /* 0x000fe200078e02ff */
[----:B------:R-:W-:Y:S01]  /*0a50*/  LOP3.LUT R23, R23, 0xffff, RZ, 0xc0, !PT ;  /* 0x0000ffff17177812 */ /* 0x000fe200078ec0ff */
[----:B------:R-:W-:Y:S01]  /*0a60*/  @P0 VIADD R15, R0, 0xce ;  /* 0x000000ce000f0836 */ /* 0x000fe20000000000 */
[----:B------:R-:W-:Y:S01]  /*0a70*/  LOP3.LUT R41, R41, 0xffff, RZ, 0xc0, !PT ;  /* 0x0000ffff29297812 */ /* 0x000fe200078ec0ff */
[----:B------:R-:W-:Y:S01]  /*0a80*/  IMAD R18, R24, 0x71d, RZ ;  /* 0x0000071d18127824 */ /* 0x000fe200078e02ff */
[----:B------:R-:W-:Y:S01]  /*0a90*/  SHF.R.U32.HI R16, RZ, 0x10, R16 ;  /* 0x00000010ff107819 */ /* 0x000fe20000011610 */
[C---:B------:R-:W-:Y:S01]  /*0aa0*/  VIADD R17, R0.reuse, 0x10 ;  /* 0x0000001000117836 */ /* 0x040fe20000000000 */
[----:B------:R-:W-:Y:S01]  /*0ab0*/  LOP3.LUT R15, R15, 0xff, RZ, 0xc0, !PT ;  /* 0x000000ff0f0f7812 */ /* 0x000fe200078ec0ff */
[----:B------:R-:W-:Y:S01]  /*0ac0*/  @P1 VIADD R17, R0, 0xffffffc8 ;  /* 0xffffffc800111836 */ /* 0x000fe20000000000 */
[----:B------:R-:W-:Y:S01]  /*0ad0*/  SHF.R.U32.HI R18, RZ, 0x11, R18 ;  /* 0x00000011ff127819 */ /* 0x000fe20000011612 */
[----:B------:R-:W-:Y:S01]  /*0ae0*/  IMAD R26, R26, 0xe39, RZ ;  /* 0x00000e391a1a7824 */ /* 0x000fe200078e02ff */
[----:B------:R-:W-:Y:S01]  /*0af0*/  PRMT R16, R16, 0x9910, RZ ;  /* 0x0000991010107816 */ /* 0x000fe200000000ff */
[----:B------:R-:W-:Y:S01]  /*0b00*/  IMAD R15, R15, 0x39, RZ ;  /* 0x000000390f0f7824 */ /* 0x000fe200078e02ff */
[----:B------:R-:W-:Y:S01]  /*0b10*/  IADD3 R19, PT, PT, R17, UR8, RZ ;  /* 0x0000000811137c10 */ /* 0x000fe2000fffe0ff */
[----:B------:R-:W-:Y:S01]  /*0b20*/  IMAD R22, R22, 0xe39, RZ ;  /* 0x00000e3916167824 */ /* 0x000fe200078e02ff */
[----:B------:R-:W-:Y:S01]  /*0b30*/  PRMT R17, R18, 0x9910, RZ ;  /* 0x0000991012117816 */ /* 0x000fe200000000ff */
[----:B------:R-:W-:Y:S01]  /*0b40*/  IMAD R23, R23, 0xe39, RZ ;  /* 0x00000e3917177824 */ /* 0x000fe200078e02ff */
[----:B------:R-:W-:Y:S01]  /*0b50*/  SHF.R.U32.HI R18, RZ, 0x12, R26 ;  /* 0x00000012ff127819 */ /* 0x000fe2000001161a */
[----:B------:R-:W-:Y:S01]  /*0b60*/  IMAD R16, R16, 0x480, RZ ;  /* 0x0000048010107824 */ /* 0x000fe200078e02ff */
[----:B------:R-:W-:Y:S01]  /*0b70*/  SHF.R.U32.HI R34, RZ, 0x9, R15 ;  /* 0x00000009ff227819 */ /* 0x000fe2000001160f */
[----:B------:R-:W-:Y:S01]  /*0b80*/  IMAD R17, R17, 0x480, RZ ;  /* 0x0000048011117824 */ /* 0x000fe200078e02ff */
[----:B------:R-:W-:Y:S01]  /*0b90*/  SHF.R.U32.HI R24, RZ, 0x12, R22 ;  /* 0x00000012ff187819 */ /* 0x000fe20000011616 */
[----:B------:R-:W-:Y:S01]  /*0ba0*/  IMAD R15, R18, 0x480, R19 ;  /* 0x00000480120f7824 */ /* 0x000fe200078e0213 */
[----:B------:R-:W-:Y:S01]  /*0bb0*/  SHF.R.U32.HI R26, RZ, 0x12, R23 ;  /* 0x00000012ff1a7819 */ /* 0x000fe20000011617 */
[----:B------:R-:W-:Y:S01]  /*0bc0*/  IMAD R25, R25, 0x71d, RZ ;  /* 0x0000071d19197824 */ /* 0x000fe200078e02ff */
[----:B------:R-:W-:Y:S01]  /*0bd0*/  LOP3.LUT R18, R16, 0xffff, RZ, 0xc0, !PT ;  /* 0x0000ffff10127812 */ /* 0x000fe200078ec0ff */
[--C-:B------:R-:W-:Y:S01]  /*0be0*/  IMAD R16, R24, 0x480, R19.reuse ;  /* 0x0000048018107824 */ /* 0x100fe200078e0213 */
[----:B------:R-:W-:Y:S01]  /*0bf0*/  LOP3.LUT R22, R17, 0xffff, RZ, 0xc0, !PT ;  /* 0x0000ffff11167812 */ /* 0x000fe200078ec0ff */
[--C-:B------:R-:W-:Y:S01]  /*0c00*/  IMAD R17, R26, 0x480, R19.reuse ;  /* 0x000004801a117824 */ /* 0x100fe200078e0213 */
[----:B------:R-:W-:Y:S01]  /*0c10*/  PRMT R20, R20, 0x5410, R34 ;  /* 0x0000541014147816 */ /* 0x000fe20000000022 */
[----:B------:R-:W-:Y:S01]  /*0c20*/  IMAD.IADD R18, R18, 0x1, R19 ;  /* 0x0000000112127824 */ /* 0x000fe200078e0213 */
[----:B------:R-:W-:Y:S01]  /*0c30*/  IADD3 R24, PT, PT, R36, 0xc78, RZ ;  /* 0x00000c7824187810 */ /* 0x000fe20007ffe0ff */
[----:B------:R-:W-:Y:S01]  /*0c40*/  IMAD.IADD R19, R19, 0x1, R22 ;  /* 0x0000000113137824 */ /* 0x000fe200078e0216 */
[----:B------:R-:W-:Y:S01]  /*0c50*/  SHF.R.U32.HI R26, RZ, 0x11, R25 ;  /* 0x00000011ff1a7819 */ /* 0x000fe20000011619 */
[----:B------:R-:W-:Y:S01]  /*0c60*/  IDP.2A.LO.U16.U8 R20, R20, R21, RZ ;  /* 0x0000001514147226 */ /* 0x000fe200000010ff */
[----:B------:R-:W-:Y:S01]  /*0c70*/  LOP3.LUT R24, R24, 0xffff, RZ, 0xc0, !PT ;  /* 0x0000ffff18187812 */ /* 0x000fe200078ec0ff */
[----:B------:R-:W-:Y:S01]  /*0c80*/  VIADD R21, R36, 0x8e8 ;  /* 0x000008e824157836 */ /* 0x000fe20000000000 */
[----:B------:R-:W-:Y:S01]  /*0c90*/  PRMT R26, R26, 0x9910, RZ ;  /* 0x000099101a1a7816 */ /* 0x000fe200000000ff */
[C---:B------:R-:W-:Y:S01]  /*0ca0*/  VIADD R22, R36.reuse, 0xab0 ;  /* 0x00000ab024167836 */ /* 0x040fe20000000000 */
[----:B------:R-:W-:Y:S01]  /*0cb0*/  SHF.R.U32.HI R24, RZ, 0xc, R24 ;  /* 0x0000000cff187819 */ /* 0x000fe20000011618 */
[----:B------:R-:W-:Y:S01]  /*0cc0*/  VIADD R25, R36, 0xe40 ;  /* 0x00000e4024197836 */ /* 0x000fe20000000000 */
[----:B------:R-:W-:Y:S01]  /*0cd0*/  LOP3.LUT R21, R21, 0xffff, RZ, 0xc0, !PT ;  /* 0x0000ffff15157812 */ /* 0x000fe200078ec0ff */
[----:B------:R-:W-:Y:S01]  /*0ce0*/  IMAD R23, R41, 0x38f, RZ ;  /* 0x0000038f29177824 */ /* 0x000fe200078e02ff */
[----:B------:R-:W-:Y:S01]  /*0cf0*/  LOP3.LUT R22, R22, 0xffff, RZ, 0xc0, !PT ;  /* 0x0000ffff16167812 */ /* 0x000fe200078ec0ff */
[----:B------:R-:W-:Y:S01]  /*0d00*/  IMAD R26, R26, 0x480, RZ ;  /* 0x000004801a1a7824 */ /* 0x000fe200078e02ff */
[----:B------:R-:W-:-:S02]  /*0d10*/  LOP3.LUT R25, R25, 0xffff, RZ, 0xc0, !PT ;  /* 0x0000ffff19197812 */ /* 0x000fc400078ec0ff */
[----:B------:R-:W-:Y:S02]  /*0d20*/  SHF.R.U32.HI R21, RZ, 0xc, R21 ;  /* 0x0000000cff157819 */ /* 0x000fe40000011615 */
[----:B------:R-:W-:Y:S02]  /*0d30*/  SHF.R.U32.HI R22, RZ, 0xc, R22 ;  /* 0x0000000cff167819 */ /* 0x000fe40000011616 */
[----:B------:R-:W-:Y:S02]  /*0d40*/  SHF.R.U32.HI R25, RZ, 0xc, R25 ;  /* 0x0000000cff197819 */ /* 0x000fe40000011619 */
[----:B------:R-:W-:Y:S02]  /*0d50*/  PRMT R24, R24, 0x9910, RZ ;  /* 0x0000991018187816 */ /* 0x000fe400000000ff */
[----:B------:R-:W-:Y:S02]  /*0d60*/  PRMT R21, R21, 0x9910, RZ ;  /* 0x0000991015157816 */ /* 0x000fe400000000ff */
[----:B------:R-:W-:Y:S01]  /*0d70*/  PRMT R22, R22, 0x9910, RZ ;  /* 0x0000991016167816 */ /* 0x000fe200000000ff */
[----:B------:R-:W-:Y:S01]  /*0d80*/  IMAD R24, R24, 0x48, RZ ;  /* 0x0000004818187824 */ /* 0x000fe200078e02ff */
[----:B------:R-:W-:Y:S01]  /*0d90*/  PRMT R25, R25, 0x9910, RZ ;  /* 0x0000991019197816 */ /* 0x000fe200000000ff */
[----:B------:R-:W-:Y:S01]  /*0da0*/  IMAD R21, R21, 0x48, RZ ;  /* 0x0000004815157824 */ /* 0x000fe200078e02ff */
[----:B------:R-:W-:Y:S01]  /*0db0*/  SHF.R.U32.HI R23, RZ, 0x10, R23 ;  /* 0x00000010ff177819 */ /* 0x000fe20000011617 */
[----:B------:R-:W-:Y:S01]  /*0dc0*/  IMAD R22, R22, 0x48, RZ ;  /* 0x0000004816167824 */ /* 0x000fe200078e02ff */
[----:B------:R-:W-:Y:S01]  /*0dd0*/  MOV R28, UR8 ;  /* 0x00000008001c7c02 */ /* 0x000fe20008000f00 */
[----:B------:R-:W-:Y:S01]  /*0de0*/  IMAD R25, R25, 0x48, RZ ;  /* 0x0000004819197824 */ /* 0x000fe200078e02ff */
[----:B------:R-:W-:Y:S01]  /*0df0*/  PRMT R23, R23, 0x9910, RZ ;  /* 0x0000991017177816 */ /* 0x000fe200000000ff */
[----:B------:R-:W-:Y:S01]  /*0e00*/  IMAD.MOV R24, RZ, RZ, -R24 ;  /* 0x000000ffff187224 */ /* 0x000fe200078e0a18 */
[----:B------:R-:W-:Y:S01]  /*0e10*/  IADD3 R21, PT, PT, RZ, -R21, RZ ;  /* 0x80000015ff157210 */ /* 0x000fe20007ffe0ff */
[----:B------:R-:W-:Y:S01]  /*0e20*/  IMAD.MOV R22, RZ, RZ, -R22 ;  /* 0x000000ffff167224 */ /* 0x000fe200078e0a16 */
[----:B------:R-:W-:Y:S01]  /*0e30*/  LOP3.LUT R27, R26, 0xffff, RZ, 0xc0, !PT ;  /* 0x0000ffff1a1b7812 */ /* 0x000fe200078ec0ff */
[----:B------:R-:W-:Y:S01]  /*0e40*/  IMAD.MOV R29, RZ, RZ, -R25 ;  /* 0x000000ffff1d7224 */ /* 0x000fe200078e0a19 */
[----:B------:R-:W-:Y:S01]  /*0e50*/  PRMT R25, R24, 0x7710, RZ ;  /* 0x0000771018197816 */ /* 0x000fe200000000ff */
[----:B------:R-:W-:Y:S01]  /*0e60*/  IMAD R23, R23, 0x480, RZ ;  /* 0x0000048017177824 */ /* 0x000fe200078e02ff */
[----:B------:R-:W-:Y:S01]  /*0e70*/  PRMT R21, R21, 0x7710, RZ ;  /* 0x0000771015157816 */ /* 0x000fe200000000ff */
[----:B------:R-:W-:Y:S01]  /*0e80*/  UIMAD UR8, UR5, 0x7, URZ ;  /* 0x00000007050878a4 */ /* 0x000fe2000f8e02ff */
[----:B------:R-:W-:-:S02]  /*0e90*/  PRMT R33, R22, 0x7710, RZ ;  /* 0x0000771016217816 */ /* 0x000fc400000000ff */
[C---:B------:R-:W-:Y:S02]  /*0ea0*/  IADD3 R22, PT, PT, R0.reuse, 0x38, R25 ;  /* 0x0000003800167810 */ /* 0x040fe40007ffe019 */
[----:B------:R-:W-:Y:S02]  /*0eb0*/  PRMT R29, R29, 0x7710, RZ ;  /* 0x000077101d1d7816 */ /* 0x000fe400000000ff */
[----:B------:R-:W-:Y:S02]  /*0ec0*/  IADD3 R21, PT, PT, R0, 0x28, R21 ;  /* 0x0000002800157810 */ /* 0x000fe40007ffe015 */
[----:B------:R-:W-:Y:S02]  /*0ed0*/  LOP3.LUT R23, R23, 0xffff, RZ, 0xc0, !PT ;  /* 0x0000ffff17177812 */ /* 0x000fe400078ec0ff */
[----:B------:R-:W-:Y:S02]  /*0ee0*/  LOP3.LUT R22, R28, 0xff, R22, 0xf8, !PT ;  /* 0x000000ff1c167812 */ /* 0x000fe400078ef816 */
[----:B------:R-:W-:-:S02]  /*0ef0*/  IADD3 R33, PT, PT, R0, 0x30, R33 ;  /* 0x0000003000217810 */ /* 0x000fc40007ffe021 */
[----:B------:R-:W-:Y:S02]  /*0f00*/  IADD3 R24, PT, PT, R0, 0x40, R29 ;  /* 0x0000004000187810 */ /* 0x000fe40007ffe01d */
[----:B------:R-:W-:Y:S02]  /*0f10*/  LOP3.LUT R29, R28, 0xff, R21, 0xf8, !PT ;  /* 0x000000ff1c1d7812 */ /* 0x000fe400078ef815 */
[----:B------:R-:W-:Y:S01]  /*0f20*/  IADD3 R21, PT, PT, R23, R22, RZ ;  /* 0x0000001617157210 */ /* 0x000fe20007ffe0ff */
[C---:B------:R-:W-:Y:S01]  /*0f30*/  VIADD R23, R0.reuse, 0x310 ;  /* 0x0000031000177836 */ /* 0x040fe20000000000 */
[----:B------:R-:W-:Y:S01]  /*0f40*/  LOP3.LUT R25, R0, 0x700, RZ, 0xfc, !PT ;  /* 0x0000070000197812 */ /* 0x000fe200078efcff */
[----:B------:R-:W-:Y:S01]  /*0f50*/  IMAD.IADD R22, R22, 0x1, R27 ;  /* 0x0000000116167824 */ /* 0x000fe200078e021b */
[----:B------:R-:W-:Y:S01]  /*0f60*/  LOP3.LUT R33, R28, 0xff, R33, 0xf8, !PT ;  /* 0x000000ff1c217812 */ /* 0x000fe200078ef821 */
[----:B------:R-:W-:Y:S01]  /*0f70*/  VIADD R27, R0, 0x850 ;  /* 0x00000850001b7836 */ /* 0x000fe20000000000 */
[----:B------:R-:W-:Y:S01]  /*0f80*/  LOP3.LUT R26, R28, 0xff, R24, 0xf8, !PT ;  /* 0x000000ff1c1a7812 */ /* 0x000fe200078ef818 */
[C---:B------:R-:W-:Y:S01]  /*0f90*/  VIADD R24, R0.reuse, 0x460 ;  /* 0x0000046000187836 */ /* 0x040fe20000000000 */
[----:B------:R-:W-:-:S02]  /*0fa0*/  IADD3 R28, PT, PT, R0, 0xee0, RZ ;  /* 0x00000ee0001c7810 */ /* 0x000fc40007ffe0ff */
[----:B------:R-:W-:Y:S02]  /*0fb0*/  LOP3.LUT R25, R25, 0xffff, RZ, 0xc0, !PT ;  /* 0x0000ffff19197812 */ /* 0x000fe400078ec0ff */
[----:B------:R-:W-:Y:S02]  /*0fc0*/  LOP3.LUT R23, R23, 0xffff, RZ, 0xc0, !PT ;  /* 0x0000ffff17177812 */ /* 0x000fe400078ec0ff */
[----:B------:R-:W-:Y:S02]  /*0fd0*/  LOP3.LUT R32, R28, 0xffff, RZ, 0xc0, !PT ;  /* 0x0000ffff1c207812 */ /* 0x000fe400078ec0ff */
[----:B------:R-:W-:Y:S01]  /*0fe0*/  LOP3.LUT R28, R27, 0xffff, RZ, 0xc0, !PT ;  /* 0x0000ffff1b1c7812 */ /* 0x000fe200078ec0ff */
[----:B------:R-:W-:Y:S01]  /*0ff0*/  IMAD R27, R25, 0x71d, RZ ;  /* 0x0000071d191b7824 */ /* 0x000fe200078e02ff */
[----:B------:R-:W-:Y:S01]  /*1000*/  IADD3 R31, PT, PT, R0, 0x1030, RZ ;  /* 0x00001030001f7810 */ /* 0x000fe20007ffe0ff */
[----:B------:R-:W-:Y:S01]  /*1010*/  IMAD R23, R23, 0x38f, RZ ;  /* 0x0000038f17177824 */ /* 0x000fe200078e02ff */
[----:B------:R-:W-:Y:S01]  /*1020*/  LOP3.LUT R24, R24, 0xffff, RZ, 0xc0, !PT ;  /* 0x0000ffff18187812 */ /* 0x000fe200078ec0ff */
[----:B------:R-:W-:Y:S01]  /*1030*/  IMAD R32, R32, 0xe39, RZ ;  /* 0x00000e3920207824 */ /* 0x000fe200078e02ff */
[----:B------:R-:W-:Y:S01]  /*1040*/  LOP3.LUT R31, R31, 0xffff, RZ, 0xc0, !PT ;  /* 0x0000ffff1f1f7812 */ /* 0x000fe200078ec0ff */
[----:B------:R-:W-:Y:S01]  /*1050*/  IMAD R28, R28, 0xe39, RZ ;  /* 0x00000e391c1c7824 */ /* 0x000fe200078e02ff */
[----:B------:R-:W-:Y:S01]  /*1060*/  SHF.R.U32.HI R27, RZ, 0x11, R27 ;  /* 0x00000011ff1b7819 */ /* 0x000fe2000001161b */
[----:B------:R-:W-:Y:S01]  /*1070*/  IMAD R25, R24, 0x71d, RZ ;  /* 0x0000071d18197824 */ /* 0x000fe200078e02ff */
[----:B------:R-:W-:Y:S01]  /*1080*/  SHF.R.U32.HI R24, RZ, 0x10, R23 ;  /* 0x00000010ff187819 */ /* 0x000fe20000011617 */
[----:B------:R-:W-:Y:S01]  /*1090*/  IMAD R44, R31, 0xe39, RZ ;  /* 0x00000e391f2c7824 */ /* 0x000fe200078e02ff */
[----:B------:R-:W-:Y:S01]  /*10a0*/  SHF.R.U32.HI R37, RZ, 0x12, R32 ;  /* 0x00000012ff257819 */ /* 0x000fe20000011620 */
[----:B------:R-:W-:Y:S01]  /*10b0*/  VIADD R23, R36, 0x18f0 ;  /* 0x000018f024177836 */ /* 0x000fe20000000000 */
[----:B------:R-:W-:-:S02]  /*10c0*/  PRMT R32, R27, 0x9910, RZ ;  /* 0x000099101b207816 */ /* 0x000fc400000000ff */
[----:B------:R-:W-:Y:S02]  /*10d0*/  PRMT R31, R24, 0x9910, RZ ;  /* 0x00009910181f7816 */ /* 0x000fe400000000ff */
[----:B------:R-:W-:Y:S02]  /*10e0*/  SHF.R.U32.HI R24, RZ, 0x12, R28 ;  /* 0x00000012ff187819 */ /* 0x000fe4000001161c */
[----:B------:R-:W-:Y:S01]  /*10f0*/  SHF.R.U32.HI R25, RZ, 0x11, R25 ;  /* 0x00000011ff197819 */ /* 0x000fe20000011619 */
[----:B------:R-:W-:Y:S01]  /*1100*/  IMAD.MOV.U32 R27, RZ, RZ, R31 ;  /* 0x000000ffff1b7224 */ /* 0x000fe200078e001f */
[----:B------:R-:W-:Y:S02]  /*1110*/  MOV R28, R32 ;  /* 0x00000020001c7202 */ /* 0x000fe40000000f00 */
[----:B------:R-:W-:Y:S02]  /*1120*/  LOP3.LUT R23, R23, 0xffff, RZ, 0xc0, !PT ;  /* 0x0000ffff17177812 */ /* 0x000fe400078ec0ff */
[----:B------:R-:W-:Y:S01]  /*1130*/  PRMT R31, R25, 0x9910, RZ ;  /* 0x00009910191f7816 */ /* 0x000fe200000000ff */
[----:B------:R-:W-:Y:S01]  /*1140*/  IMAD R25, R28, 0x480, RZ ;  /* 0x000004801c197824 */ /* 0x000fe200078e02ff */
[----:B------:R-:W-:Y:S01]  /*1150*/  PRMT R32, R24, 0x9910, RZ ;  /* 0x0000991018207816 */ /* 0x000fe200000000ff */
[----:B------:R-:W-:Y:S01]  /*1160*/  IMAD R24, R27, 0x480, RZ ;  /* 0x000004801b187824 */ /* 0x000fe200078e02ff */
[----:B------:R-:W-:Y:S01]  /*1170*/  SHF.R.U32.HI R23, RZ, 0xc, R23 ;  /* 0x0000000cff177819 */ /* 0x000fe20000011617 */
[----:B------:R-:W-:Y:S01]  /*1180*/  IMAD.MOV.U32 R27, RZ, RZ, R31 ;  /* 0x000000ffff1b7224 */ /* 0x000fe200078e001f */
[----:B------:R-:W-:Y:S01]  /*1190*/  LOP3.LUT R25, R25, 0xffff, RZ, 0xc0, !PT ;  /* 0x0000ffff19197812 */ /* 0x000fe200078ec0ff */
[----:B------:R-:W-:Y:S01]  /*11a0*/  IMAD.MOV.U32 R31, RZ, RZ, R32 ;  /* 0x000000ffff1f7224 */ /* 0x000fe200078e0020 */
[----:B------:R-:W-:Y:S01]  /*11b0*/  LOP3.LUT R28, R23, 0xffff, RZ, 0xc0, !PT ;  /* 0x0000ffff171c7812 */ /* 0x000fe200078ec0ff */
[----:B------:R-:W-:Y:S01]  /*11c0*/  IMAD R27, R27, 0x480, RZ ;  /* 0x000004801b1b7824 */ /* 0x000fe200078e02ff */
[----:B------:R-:W-:Y:S01]  /*11d0*/  LOP3.LUT R23, R24, 0xffff, RZ, 0xc0, !PT ;  /* 0x0000ffff18177812 */ /* 0x000fe200078ec0ff */
[----:B------:R-:W-:Y:S01]  /*11e0*/  IMAD R31, R31, 0x480, RZ ;  /* 0x000004801f1f7824 */ /* 0x000fe200078e02ff */
[----:B------:R-:W-:Y:S01]  /*11f0*/  SHF.R.U32.HI R44, RZ, 0x12, R44 ;  /* 0x00000012ff2c7819 */ /* 0x000fe2000001162c */
[----:B------:R-:W-:Y:S01]  /*1200*/  IMAD.IADD R24, R26, 0x1, R25 ;  /* 0x000000011a187824 */ /* 0x000fe200078e0219 */
[----:B------:R-:W-:Y:S01]  /*1210*/  IADD3 R23, PT, PT, R23, R26, RZ ;  /* 0x0000001a17177210 */ /* 0x000fe20007ffe0ff */
[----:B------:R-:W-:Y:S01]  /*1220*/  IMAD R25, R37, 0x480, R26 ;  /* 0x0000048025197824 */ /* 0x000fe200078e021a */
[----:B------:R-:W-:Y:S01]  /*1230*/  LOP3.LUT R32, R31, 0xffff, RZ, 0xc0, !PT ;  /* 0x0000ffff1f207812 */ /* 0x000fe200078ec0ff */
[----:B------:R-:W-:Y:S01]  /*1240*/  IMAD R26, R28, 0x480, RZ ;  /* 0x000004801c1a7824 */ /* 0x000fe200078e02ff */
[----:B------:R-:W-:Y:S01]  /*1250*/  LOP3.LUT R28, R27, 0xffff, RZ, 0xc0, !PT ;  /* 0x0000ffff1b1c7812 */ /* 0x000fe200078ec0ff */
[----:B------:R-:W-:Y:S01]  /*1260*/  VIADD R37, R0, 0x150 ;  /* 0x0000015000257836 */ /* 0x000fe20000000000 */
[----:B------:R-:W-:-:S02]  /*1270*/  LOP3.LUT R31, R36, 0xffff, RZ, 0xc0, !PT ;  /* 0x0000ffff241f7812 */ /* 0x000fc400078ec0ff */
[C---:B------:R-:W-:Y:S01]  /*1280*/  LOP3.LUT R26, R29.reuse, R26, RZ, 0xfc, !PT ;  /* 0x0000001a1d1a7212 */ /* 0x040fe200078efcff */
[C---:B------:R-:W-:Y:S01]  /*1290*/  IMAD.IADD R27, R29.reuse, 0x1, R28 ;  /* 0x000000011d1b7824 */ /* 0x040fe200078e021c */
[----:B------:R-:W-:Y:S01]  /*12a0*/  IADD3 R28, PT, PT, R29, R32, RZ ;  /* 0x000000201d1c7210 */ /* 0x000fe20007ffe0ff */
[----:B------:R-:W-:Y:S01]  /*12b0*/  IMAD R29, R44, 0x480, R29 ;  /* 0x000004802c1d7824 */ /* 0x000fe200078e021d */
[----:B------:R-:W-:Y:S01]  /*12c0*/  SHF.R.U32.HI R32, RZ, 0x9, R31 ;  /* 0x00000009ff207819 */ /* 0x000fe2000001161f */
[----:B------:R-:W-:Y:S01]  /*12d0*/  VIADD R31, R0, 0xaf ;  /* 0x000000af001f7836 */ /* 0x000fe20000000000 */
[----:B------:R-:W-:Y:S02]  /*12e0*/  LOP3.LUT R45, R37, 0xffff, RZ, 0xc0, !PT ;  /* 0x0000ffff252d7812 */ /* 0x000fe400078ec0ff */
[----:B------:R-:W-:Y:S02]  /*12f0*/  PRMT R43, R32, 0x9910, RZ ;  /* 0x00009910202b7816 */ /* 0x000fe400000000ff */
[----:B------:R-:W-:-:S02]  /*1300*/  IADD3 R32, PT, PT, R0, 0x540, RZ ;  /* 0x0000054000207810 */ /* 0x000fc40007ffe0ff */
[----:B------:R-:W-:Y:S02]  /*1310*/  ISETP.GE.U32.AND P0, PT, R0, 0x51, PT ;  /* 0x000000510000780c */ /* 0x000fe40003f06070 */
[----:B------:R-:W-:Y:S01]  /*1320*/  LOP3.LUT R37, R32, 0xffff, RZ, 0xc0, !PT ;  /* 0x0000ffff20257812 */ /* 0x000fe200078ec0ff */
[----:B------:R-:W-:Y:S01]  /*1330*/  IMAD R32, R43, 0x9, RZ ;  /* 0x000000092b207824 */ /* 0x000fe200078e02ff */
[----:B------:R-:W-:Y:S02]  /*1340*/  LOP3.LUT R44, R39, 0xffff, RZ, 0xc0, !PT ;  /* 0x0000ffff272c7812 */ /* 0x000fe400078ec0ff */
[C---:B------:R-:W-:Y:S01]  /*1350*/  SEL R31, R0.reuse, R31, !P0 ;  /* 0x0000001f001f7207 */ /* 0x040fe20004000000 */
[----:B------:R-:W-:Y:S01]  /*1360*/  IMAD R39, R37, 0x71d, RZ ;  /* 0x0000071d25277824 */ /* 0x000fe200078e02ff */
[----:B------:R-:W-:Y:S01]  /*1370*/  ISETP.GE.U32.AND P4, PT, R0, 0x7, PT ;  /* 0x000000070000780c */ /* 0x000fe20003f86070 */
[----:B------:R-:W-:Y:S01]  /*1380*/  IMAD.MOV R43, RZ, RZ, -R32 ;  /* 0x000000ffff2b7224 */ /* 0x000fe200078e0a20 */
[----:B------:R-:W-:Y:S01]  /*1390*/  LOP3.LUT R31, R31, 0xff, RZ, 0xc0, !PT ;  /* 0x000000ff1f1f7812 */ /* 0x000fe200078ec0ff */
[----:B------:R-:W-:Y:S01]  /*13a0*/  IMAD R37, R45, 0x38f, RZ ;  /* 0x0000038f2d257824 */ /* 0x000fe200078e02ff */
[----:B------:R-:W-:Y:S01]  /*13b0*/  SHF.R.U32.HI R32, RZ, 0x11, R39 ;  /* 0x00000011ff207819 */ /* 0x000fe20000011627 */
[----:B------:R-:W-:Y:S01]  /*13c0*/  IMAD R44, R44, 0xe39, RZ ;  /* 0x00000e392c2c7824 */ /* 0x000fe200078e02ff */
[----:B------:R-:W-:Y:S01]  /*13d0*/  PRMT R39, R43, 0x7710, RZ ;  /* 0x000077102b277816 */ /* 0x000fe200000000ff */
[----:B------:R-:W-:Y:S01]  /*13e0*/  IMAD R31, R31, 0x39, RZ ;  /* 0x000000391f1f7824 */ /* 0x000fe200078e02ff */
[----:B------:R-:W-:Y:S01]  /*13f0*/  SHF.R.U32.HI R37, RZ, 0x10, R37 ;  /* 0x00000010ff257819 */ /* 0x000fe20000011625 */
[----:B------:R-:W-:Y:S01]  /*1400*/  IMAD R45, R45, 0x32a, RZ ;  /* 0x0000032a2d2d7824 */ /* 0x000fe200078e02ff */
[----:B------:R-:W-:Y:S01]  /*1410*/  PRMT R46, R32, 0x9910, RZ ;  /* 0x00009910202e7816 */ /* 0x000fe200000000ff */
[----:B------:R-:W-:Y:S01]  /*1420*/  IMAD.IADD R32, R39, 0x1, R0 ;  /* 0x0000000127207824 */ /* 0x000fe200078e0200 */
[----:B------:R-:W-:-:S02]  /*1430*/  SHF.R.U32.HI R48, RZ, 0x12, R44 ;  /* 0x00000012ff307819 */ /* 0x000fc4000001162c */
[----:B------:R-:W-:Y:S01]  /*1440*/  PRMT R44, R37, 0x9910, RZ ;  /* 0x00009910252c7816 */ /* 0x000fe200000000ff */
[----:B------:R-:W-:Y:S01]  /*1450*/  IMAD.MOV.U32 R37, RZ, RZ, R46 ;  /* 0x000000ffff257224 */ /* 0x000fe200078e002e */
[----:B------:R-:W-:Y:S02]  /*1460*/  SHF.R.U32.HI R31, RZ, 0x9, R31 ;  /* 0x00000009ff1f7819 */ /* 0x000fe4000001161f */
[----:B------:R-:W-:Y:S01]  /*1470*/  LOP3.LUT R39, R32, 0xff, RZ, 0xc0, !PT ;  /* 0x000000ff20277812 */ /* 0x000fe200078ec0ff */
[----:B------:R-:W-:Y:S01]  /*1480*/  IMAD R37, R37, 0x480, RZ ;  /* 0x0000048025257824 */ /* 0x000fe200078e02ff */
[----:B------:R-:W-:Y:S01]  /*1490*/  MOV R32, R44 ;  /* 0x0000002c00207202 */ /* 0x000fe20000000f00 */
[----:B------:R-:W-:Y:S01]  /*14a0*/  VIADD R44, R36, 0xab ;  /* 0x000000ab242c7836 */ /* 0x000fe20000000000 */
[----:B------:R-:W-:Y:S01]  /*14b0*/  LOP3.LUT P0, RZ, R31, UR8, RZ, 0xfc, !PT ;  /* 0x000000081fff7c12 */ /* 0x000fe2000f80fcff */
[C---:B------:R-:W-:Y:S01]  /*14c0*/  IMAD.IADD R30, R39.reuse, 0x1, R30 ;  /* 0x00000001271e7824 */ /* 0x040fe200078e021e */
[----:B------:R-:W-:Y:S01]  /*14d0*/  LOP3.LUT P1, RZ, R39, UR6, RZ, 0xfc, !PT ;  /* 0x0000000627ff7c12 */ /* 0x000fe2000f82fcff */
[----:B------:R-:W-:Y:S01]  /*14e0*/  IMAD R32, R32, 0x480, RZ ;  /* 0x0000048020207824 */ /* 0x000fe200078e02ff */
[----:B------:R-:W-:Y:S01]  /*14f0*/  IADD3 R43, PT, PT, R36, 0xe4, RZ ;  /* 0x000000e4242b7810 */ /* 0x000fe20007ffe0ff */
[----:B------:R-:W-:Y:S01]  /*1500*/  IMAD R30, R31, 0x1c, R30 ;  /* 0x0000001c1f1e7824 */ /* 0x000fe200078e021e */
[----:B------:R-:W-:Y:S01]  /*1510*/  LOP3.LUT R46, R37, 0xffff, RZ, 0xc0, !PT ;  /* 0x0000ffff252e7812 */ /* 0x000fe200078ec0ff */
[----:B------:R-:W-:Y:S01]  /*1520*/  VIADD R39, R39, UR6 ;  /* 0x0000000627277c36 */ /* 0x000fe20008000000 */
[----:B------:R-:W-:-:S02]  /*1530*/  IADD3 R37, PT, PT, R31, UR8, RZ ;  /* 0x000000081f257c10 */ /* 0x000fc4000fffe0ff */
[----:B------:R-:W-:Y:S02]  /*1540*/  PLOP3.LUT P0, PT, P0, P1, PT, 0x2f, 0xf2 ;  /* 0x0000000000f2781c */ /* 0x000fe40000702577 */
[----:B------:R-:W-:Y:S02]  /*1550*/  LOP3.LUT R43, R43, 0xffff, RZ, 0xc0, !PT ;  /* 0x0000ffff2b2b7812 */ /* 0x000fe400078ec0ff */
[----:B------:R-:W-:Y:S02]  /*1560*/  LOP3.LUT R44, R44, 0xffff, RZ, 0xc0, !PT ;  /* 0x0000ffff2c2c7812 */ /* 0x000fe400078ec0ff */
[----:B------:R-:W-:Y:S02]  /*1570*/  ISETP.GT.U32.OR P0, PT, R37, 0x1c, P0 ;  /* 0x0000001c2500780c */ /* 0x000fe40000704470 */
[----:B------:R-:W-:Y:S02]  /*1580*/  SHF.R.U32.HI R37, RZ, 0x9, R43 ;  /* 0x00000009ff257819 */ /* 0x000fe4000001162b */
[----:B------:R-:W-:-:S02]  /*1590*/  SHF.R.U32.HI R43, RZ, 0x9, R44 ;  /* 0x00000009ff2b7819 */ /* 0x000fc4000001162c */
[C---:B------:R-:W-:Y:S01]  /*15a0*/  LOP3.LUT R31, R33.reuse, 0xffff, R32, 0xf8, !PT ;  /* 0x0000ffff211f7812 */ /* 0x040fe200078ef820 */
[----:B------:R-:W-:Y:S01]  /*15b0*/  IMAD.IADD R32, R33, 0x1, R46 ;  /* 0x0000000121207824 */ /* 0x000fe200078e022e */
[----:B------:R-:W-:Y:S01]  /*15c0*/  ISETP.GE.U32.AND P1, PT, R0, 0x45, PT ;  /* 0x000000450000780c */ /* 0x000fe20003f26070 */
[----:B------:R-:W-:Y:S01]  /*15d0*/  IMAD R33, R48, 0x480, R33 ;  /* 0x0000048030217824 */ /* 0x000fe200078e0221 */
[----:B------:R-:W-:Y:S02]  /*15e0*/  PRMT R44, R37, 0x9910, RZ ;  /* 0x00009910252c7816 */ /* 0x000fe400000000ff */
[----:B------:R-:W-:Y:S02]  /*15f0*/  PRMT R46, R43, 0x9910, RZ ;  /* 0x000099102b2e7816 */ /* 0x000fe400000000ff */
[----:B------:R-:W-:Y:S02]  /*1600*/  SHF.R.U32.HI R37, RZ, 0x10, R45 ;  /* 0x00000010ff257819 */ /* 0x000fe4000001162d */
[----:B------:R-:W-:Y:S01]  /*1610*/  MOV R43, R44 ;  /* 0x0000002c002b7202 */ /* 0x000fe20000000f00 */
[----:B------:R-:W-:Y:S01]  /*1620*/  IMAD.MOV.U32 R44, RZ, RZ, R46 ;  /* 0x000000ffff2c7224 */ /* 0x000fe200078e002e */
[----:B------:R-:W-:-:S02]  /*1630*/  PRMT R45, R37, 0x9910, RZ ;  /* 0x00009910252d7816 */ /* 0x000fc400000000ff */
[----:B------:R-:W-:Y:S01]  /*1640*/  ISETP.GT.U32.OR P0, PT, R39, 0x1c, P0 ;  /* 0x0000001c2700780c */ /* 0x000fe20000704470 */
[----:B------:R-:W-:Y:S01]  /*1650*/  IMAD R37, R43, 0x9, RZ ;  /* 0x000000092b257824 */ /* 0x000fe200078e02ff */
[----:B------:R-:W-:Y:S01]  /*1660*/  LOP3.LUT P3, RZ, R34, UR8, RZ, 0xfc, !PT ;  /* 0x0000000822ff7c12 */ /* 0x000fe2000f86fcff */
[----:B------:R-:W-:Y:S01]  /*1670*/  IMAD R43, R44, 0x9, RZ ;  /* 0x000000092c2b7824 */ /* 0x000fe200078e02ff */
[C---:B------:R-:W-:Y:S01]  /*1680*/  ISETP.GE.U32.AND P5, PT, R0.reuse, 0x26, PT ;  /* 0x000000260000780c */ /* 0x040fe20003fa6070 */
[C---:B------:R-:W-:Y:S01]  /*1690*/  VIADD R39, R0.reuse, 0xc ;  /* 0x0000000c00277836 */ /* 0x040fe20000000000 */
[----:B------:R-:W-:Y:S01]  /*16a0*/  @P1 IADD3 R39, PT, PT, R0, 0xbb, RZ ;  /* 0x000000bb00271810 */ /* 0x000fe20007ffe0ff */
[----:B------:R-:W-:Y:S01]  /*16b0*/  IMAD.MOV.U32 R44, RZ, RZ, R45 ;  /* 0x000000ffff2c7224 */ /* 0x000fe200078e002d */
[----:B------:R-:W-:Y:S01]  /*16c0*/  IADD3 R43, PT, PT, RZ, -R43, RZ ;  /* 0x8000002bff2b7210 */ /* 0x000fe20007ffe0ff */
[----:B------:R-:W-:Y:S01]  /*16d0*/  IMAD.MOV R37, RZ, RZ, -R37 ;  /* 0x000000ffff257224 */ /* 0x000fe200078e0a25 */
[----:B------:R-:W-:Y:S01]  /*16e0*/  LOP3.LUT R39, R39, 0xff, RZ, 0xc0, !PT ;  /* 0x000000ff27277812 */ /* 0x000fe200078ec0ff */
[----:B------:R-:W-:Y:S01]  /*16f0*/  IMAD R44, R44, 0x310, RZ ;  /* 0x000003102c2c7824 */ /* 0x000fe200078e02ff */
[----:B------:R-:W-:-:S02]  /*1700*/  PRMT R45, R43, 0x7710, RZ ;  /* 0x000077102b2d7816 */ /* 0x000fc400000000ff */
[----:B------:R-:W-:Y:S01]  /*1710*/  PRMT R37, R37, 0x7710, RZ ;  /* 0x0000771025257816 */ /* 0x000fe200000000ff */
[----:B------:R-:W-:Y:S01]  /*1720*/  IMAD R43, R39, 0x39, RZ ;  /* 0x00000039272b7824 */ /* 0x000fe200078e02ff */
[C---:B------:R-:W-:Y:S01]  /*1730*/  IADD3 R39, PT, PT, R0.reuse, 0x3, R45 ;  /* 0x0000000300277810 */ /* 0x040fe20007ffe02d */
[----:B------:R-:W-:Y:S01]  /*1740*/  @P5 VIADD R47, R0, 0xda ;  /* 0x000000da002f5836 */ /* 0x000fe20000000000 */
[----:B------:R-:W-:Y:S02]  /*1750*/  LOP3.LUT R46, R44, 0xffff, RZ, 0xc0, !PT ;  /* 0x0000ffff2c2e7812 */ /* 0x000fe400078ec0ff */
[----:B------:R-:W-:Y:S02]  /*1760*/  LOP3.LUT R39, R39, 0xff, RZ, 0xc0, !PT ;  /* 0x000000ff27277812 */ /* 0x000fe400078ec0ff */
[----:B------:R-:W-:Y:S01]  /*1770*/  SHF.R.U32.HI R44, RZ, 0x9, R43 ;  /* 0x00000009ff2c7819 */ /* 0x000fe2000001162b */
[----:B------:R-:W-:Y:S01]  /*1780*/  VIADD R43, R34, UR8 ;  /* 0x00000008222b7c36 */ /* 0x000fe20008000000 */
[----:B------:R-:W-:-:S02]  /*1790*/  IADD3 R45, PT, PT, R46, UR4, R39 ;  /* 0x000000042e2d7c10 */ /* 0x000fc4000fffe027 */
[C---:B------:R-:W-:Y:S02]  /*17a0*/  LOP3.LUT P1, RZ, R44.reuse, UR8, RZ, 0xfc, !PT ;  /* 0x000000082cff7c12 */ /* 0x040fe4000f82fcff */
[----:B------:R-:W-:Y:S01]  /*17b0*/  LOP3.LUT P2, RZ, R39, UR6, RZ, 0xfc, !PT ;  /* 0x0000000627ff7c12 */ /* 0x000fe2000f84fcff */
[C---:B------:R-:W-:Y:S01]  /*17c0*/  IMAD R34, R44.reuse, 0x1c, R45 ;  /* 0x0000001c2c227824 */ /* 0x040fe200078e022d */
[----:B------:R-:W-:Y:S01]  /*17d0*/  IADD3 R44, PT, PT, R44, UR8, RZ ;  /* 0x000000082c2c7c10 */ /* 0x000fe2000fffe0ff */
[C---:B------:R-:W-:Y:S01]  /*17e0*/  VIADD R45, R0.reuse, 0x4a ;  /* 0x0000004a002d7836 */ /* 0x040fe20000000000 */
[----:B------:R-:W-:Y:S02]  /*17f0*/  PLOP3.LUT P2, PT, P1, P2, PT, 0x2f, 0xf2 ;  /* 0x0000000000f2781c */ /* 0x000fe40000f44577 */
[----:B------:R-:W-:Y:S02]  /*1800*/  IADD3 R37, PT, PT, R0, 0x4, R37 ;  /* 0x0000000400257810 */ /* 0x000fe40007ffe025 */
[----:B------:R-:W-:Y:S01]  /*1810*/  ISETP.GT.U32.OR P2, PT, R44, 0x1c, P2 ;  /* 0x0000001c2c00780c */ /* 0x000fe20001744470 */
[----:B------:R-:W-:Y:S01]  /*1820*/  IMAD R44, R41, 0x653, RZ ;  /* 0x00000653292c7824 */ /* 0x000fe200078e02ff */
[----:B------:R-:W-:-:S02]  /*1830*/  LOP3.LUT R37, R37, 0xff, RZ, 0xc0, !PT ;  /* 0x000000ff25257812 */ /* 0x000fc400078ec0ff */
[----:B------:R-:W-:Y:S01]  /*1840*/  SHF.R.U32.HI R41, RZ, 0x10, R42 ;  /* 0x00000010ff297819 */ /* 0x000fe2000001162a */
[----:B------:R-:W-:Y:S01]  /*1850*/  VIADD R42, R36, 0x18f ;  /* 0x0000018f242a7836 */ /* 0x000fe20000000000 */
[----:B------:R-:W-:Y:S02]  /*1860*/  LOP3.LUT P6, RZ, R37, UR6, RZ, 0xfc, !PT ;  /* 0x0000000625ff7c12 */ /* 0x000fe4000f8cfcff */
[----:B------:R-:W-:Y:S02]  /*1870*/  @P4 IADD3 R45, PT, PT, R0, 0xf9, RZ ;  /* 0x000000f9002d4810 */ /* 0x000fe40007ffe0ff */
[----:B------:R-:W-:Y:S02]  /*1880*/  LOP3.LUT R48, R42, 0xffff, RZ, 0xc0, !PT ;  /* 0x0000ffff2a307812 */ /* 0x000fe400078ec0ff */
[----:B------:R-:W-:Y:S02]  /*1890*/  PLOP3.LUT P3, PT, P3, P6, PT, 0x2f, 0xf2 ;  /* 0x0000000000f2781c */ /* 0x000fe40001f6c577 */
[----:B------:R-:W-:-:S02]  /*18a0*/  LOP3.LUT R45, R45, 0xff, RZ, 0xc0, !PT ;  /* 0x000000ff2d2d7812 */ /* 0x000fc400078ec0ff */
[----:B------:R-:W-:Y:S02]  /*18b0*/  LOP3.LUT R42, R35, 0xffff, RZ, 0xc0, !PT ;  /* 0x0000ffff232a7812 */ /* 0x000fe400078ec0ff */
[----:B------:R-:W-:Y:S01]  /*18c0*/  SHF.R.U32.HI R35, RZ, 0x9, R48 ;  /* 0x00000009ff237819 */ /* 0x000fe20000011630 */
[----:B------:R-:W-:Y:S01]  /*18d0*/  IMAD R45, R45, 0x39, RZ ;  /* 0x000000392d2d7824 */ /* 0x000fe200078e02ff */
[----:B------:R-:W-:Y:S01]  /*18e0*/  ISETP.GT.U32.OR P1, PT, R43, 0x1c, P3 ;  /* 0x0000001c2b00780c */ /* 0x000fe20001f24470 */
[----:B------:R-:W-:Y:S01]  /*18f0*/  IMAD R43, R40, 0x653, RZ ;  /* 0x00000653282b7824 */ /* 0x000fe200078e02ff */
[C---:B------:R-:W-:Y:S01]  /*1900*/  IADD3 R40, PT, PT, R36.reuse, 0x1c8, RZ ;  /* 0x000001c824287810 */ /* 0x040fe20007ffe0ff */
[----:B------:R-:W-:Y:S01]  /*1910*/  VIADD R36, R36, 0x72 ;  /* 0x0000007224247836 */ /* 0x000fe20000000000 */
[----:B------:R-:W-:Y:S02]  /*1920*/  PRMT R49, R41, 0x9910, RZ ;  /* 0x0000991029317816 */ /* 0x000fe400000000ff */
[----:B------:R-:W-:-:S02]  /*1930*/  PRMT R41, R35, 0x9910, RZ ;  /* 0x0000991023297816 */ /* 0x000fc400000000ff */
[----:B------:R-:W-:Y:S02]  /*1940*/  SHF.R.U32.HI R35, RZ, 0xe, R42 ;  /* 0x0000000eff237819 */ /* 0x000fe4000001162a */
[----:B------:R-:W-:Y:S02]  /*1950*/  SHF.R.U32.HI R43, RZ, 0x11, R43 ;  /* 0x00000011ff2b7819 */ /* 0x000fe4000001162b */
[----:B------:R-:W-:Y:S02]  /*1960*/  LOP3.LUT R46, R40, 0xffff, RZ, 0xc0, !PT ;  /* 0x0000ffff282e7812 */ /* 0x000fe400078ec0ff */
[----:B------:R-:W-:Y:S02]  /*1970*/  SHF.R.U32.HI R40, RZ, 0x9, R45 ;  /* 0x00000009ff287819 */ /* 0x000fe4000001162d */
[----:B------:R-:W-:Y:S02]  /*1980*/  LOP3.LUT R45, R36, 0xffff, RZ, 0xc0, !PT ;  /* 0x0000ffff242d7812 */ /* 0x000fe400078ec0ff */
[----:B------:R-:W-:Y:S01]  /*1990*/  PRMT R42, R35, 0x9910, RZ ;  /* 0x00009910232a7816 */ /* 0x000fe200000000ff */
[----:B------:R-:W-:Y:S01]  /*19a0*/  IMAD R35, R41, 0x9, RZ ;  /* 0x0000000929237824 */ /* 0x000fe200078e02ff */
[----:B------:R-:W-:-:S02]  /*19b0*/  SHF.R.U32.HI R44, RZ, 0x11, R44 ;  /* 0x00000011ff2c7819 */ /* 0x000fc4000001162c */
[----:B------:R-:W-:Y:S01]  /*19c0*/  PRMT R48, R43, 0x9910, RZ ;  /* 0x000099102b307816 */ /* 0x000fe200000000ff */
[----:B------:R-:W-:Y:S01]  /*19d0*/  IMAD.MOV.U32 R43, RZ, RZ, R49 ;  /* 0x000000ffff2b7224 */ /* 0x000fe200078e0031 */
[----:B------:R-:W-:Y:S02]  /*19e0*/  SHF.R.U32.HI R36, RZ, 0x9, R46 ;  /* 0x00000009ff247819 */ /* 0x000fe4000001162e */
[----:B------:R-:W-:Y:S01]  /*19f0*/  SHF.R.U32.HI R41, RZ, 0x9, R45 ;  /* 0x00000009ff297819 */ /* 0x000fe2000001162d */
[----:B------:R-:W-:Y:S01]  /*1a00*/  IMAD.MOV R45, RZ, RZ, -R35 ;  /* 0x000000ffff2d7224 */ /* 0x000fe200078e0a23 */
[----:B------:R-:W-:Y:S01]  /*1a10*/  PRMT R50, R44, 0x9910, RZ ;  /* 0x000099102c327816 */ /* 0x000fe200000000ff */
[----:B------:R-:W-:Y:S01]  /*1a20*/  IMAD R35, R42, 0x51, RZ ;  /* 0x000000512a237824 */ /* 0x000fe200078e02ff */
[----:B------:R-:W-:Y:S01]  /*1a30*/  MOV R44, R48 ;  /* 0x00000030002c7202 */ /* 0x000fe20000000f00 */
[----:B------:R-:W-:Y:S01]  /*1a40*/  IMAD R43, R43, 0x310, RZ ;  /* 0x000003102b2b7824 */ /* 0x000fe200078e02ff */
[----:B------:R-:W-:-:S02]  /*1a50*/  PRMT R36, R36, 0x9910, RZ ;  /* 0x0000991024247816 */ /* 0x000fc400000000ff */
[----:B------:R-:W-:Y:S01]  /*1a60*/  PRMT R46, R41, 0x9910, RZ ;  /* 0x00009910292e7816 */ /* 0x000fe200000000ff */
[----:B------:R-:W-:Y:S01]  /*1a70*/  IMAD R41, R44, 0x310, RZ ;  /* 0x000003102c297824 */ /* 0x000fe200078e02ff */
[----:B------:R-:W-:Y:S01]  /*1a80*/  PRMT R45, R45, 0x7710, RZ ;  /* 0x000077102d2d7816 */ /* 0x000fe200000000ff */
[----:B------:R-:W-:Y:S01]  /*1a90*/  IMAD.MOV.U32 R42, RZ, RZ, R36 ;  /* 0x000000ffff2a7224 */ /* 0x000fe200078e0024 */
[----:B------:R-:W-:Y:S01]  /*1aa0*/  MOV R44, R46 ;  /* 0x0000002e002c7202 */ /* 0x000fe20000000f00 */
[----:B------:R-:W-:Y:S01]  /*1ab0*/  IMAD.MOV R46, RZ, RZ, -R35 ;  /* 0x000000ffff2e7224 */ /* 0x000fe200078e0a23 */
[----:B------:R-:W-:Y:S01]  /*1ac0*/  IADD3 R36, PT, PT, R0, 0x7, R45 ;  /* 0x0000000700247810 */ /* 0x000fe20007ffe02d */
[----:B------:R-:W-:Y:S01]  /*1ad0*/  IMAD R35, R42, 0x9, RZ ;  /* 0x000000092a237824 */ /* 0x000fe200078e02ff */
[----:B------:R-:W-:Y:S02]  /*1ae0*/  LOP3.LUT R42, R41, 0xffff, RZ, 0xc0, !PT ;  /* 0x0000ffff292a7812 */ /* 0x000fe400078ec0ff */
[----:B------:R-:W-:-:S02]  /*1af0*/  PRMT R41, R46, 0x7710, RZ ;  /* 0x000077102e297816 */ /* 0x000fc400000000ff */
[----:B------:R-:W-:Y:S01]  /*1b00*/  LOP3.LUT R45, R36, 0xff, RZ, 0xc0, !PT ;  /* 0x000000ff242d7812 */ /* 0x000fe200078ec0ff */
[----:B------:R-:W-:Y:S01]  /*1b10*/  IMAD R36, R44, 0x9, RZ ;  /* 0x000000092c247824 */ /* 0x000fe200078e02ff */
[----:B------:R-:W-:Y:S01]  /*1b20*/  LOP3.LUT R47, R47, 0xff, RZ, 0xc0, !PT ;  /* 0x000000ff2f2f7812 */ /* 0x000fe200078ec0ff */
[----:B------:R-:W-:Y:S01]  /*1b30*/  IMAD.MOV R44, RZ, RZ, -R35 ;  /* 0x000000ffff2c7224 */ /* 0x000fe200078e0a23 */
[----:B------:R-:W-:Y:S01]  /*1b40*/  IADD3 R35, PT, PT, R0, 0x3e, R41 ;  /* 0x0000003e00237810 */ /* 0x000fe20007ffe029 */
[----:B------:R-:W-:Y:S01]  /*1b50*/  IMAD.MOV R49, RZ, RZ, -R36 ;  /* 0x000000ffff317224 */ /* 0x000fe200078e0a24 */
[----:B------:R-:W-:Y:S01]  /*1b60*/  MOV R46, R50 ;  /* 0x00000032002e7202 */ /* 0x000fe20000000f00 */
[----:B------:R-:W-:Y:S01]  /*1b70*/  IMAD R47, R47, 0x39, RZ ;  /* 0x000000392f2f7824 */ /* 0x000fe200078e02ff */
[----:B------:R-:W-:Y:S02]  /*1b80*/  LOP3.LUT R36, R35, 0xff, RZ, 0xc0, !PT ;  /* 0x000000ff23247812 */ /* 0x000fe400078ec0ff */
[----:B------:R-:W-:Y:S01]  /*1b90*/  PRMT R41, R44, 0x7710, RZ ;  /* 0x000077102c297816 */ /* 0x000fe200000000ff */
[----:B------:R-:W-:Y:S01]  /*1ba0*/  IMAD R46, R46, 0x310, RZ ;  /* 0x000003102e2e7824 */ /* 0x000fe200078e02ff */
[----:B------:R-:W-:Y:S01]  /*1bb0*/  PRMT R49, R49, 0x7710, RZ ;  /* 0x0000771031317816 */ /* 0x000fe200000000ff */
[----:B------:R-:W-:Y:S01]  /*1bc0*/  IMAD R36, R36, 0x39, RZ ;  /* 0x0000003924247824 */ /* 0x000fe200078e02ff */
[----:B------:R-:W-:-:S02]  /*1bd0*/  SHF.R.U32.HI R47, RZ, 0x9, R47 ;  /* 0x00000009ff2f7819 */ /* 0x000fc4000001162f */
[----:B------:R-:W-:Y:S02]  /*1be0*/  IADD3 R42, PT, PT, R42, UR4, R45 ;  /* 0x000000042a2a7c10 */ /* 0x000fe4000fffe02d */
[C---:B------:R-:W-:Y:S02]  /*1bf0*/  IADD3 R41, PT, PT, R0.reuse, 0x8, R41 ;  /* 0x0000000800297810 */ /* 0x040fe40007ffe029 */
[----:B------:R-:W-:Y:S01]  /*1c00*/  IADD3 R44, PT, PT, R0, 0x2, R49 ;  /* 0x00000002002c7810 */ /* 0x000fe20007ffe031 */
[----:B------:R-:W-:Y:S01]  /*1c10*/  IMAD R35, R47, 0x1c, R42 ;  /* 0x0000001c2f237824 */ /* 0x000fe200078e022a */
[----:B------:R-:W-:Y:S02]  /*1c20*/  LOP3.LUT R42, R41, 0xff, RZ, 0xc0, !PT ;  /* 0x000000ff292a7812 */ /* 0x000fe400078ec0ff */
[----:B------:R-:W-:Y:S02]  /*1c30*/  LOP3.LUT R49, R46, 0xffff, RZ, 0xc0, !PT ;  /* 0x0000ffff2e317812 */ /* 0x000fe400078ec0ff */
[----:B------:R-:W-:-:S02]  /*1c40*/  SHF.R.U32.HI R41, RZ, 0x9, R36 ;  /* 0x00000009ff297819 */ /* 0x000fc40000011624 */
[----:B------:R-:W-:Y:S02]  /*1c50*/  LOP3.LUT R46, R44, 0xff, RZ, 0xc0, !PT ;  /* 0x000000ff2c2e7812 */ /* 0x000fe400078ec0ff */
[----:B------:R-:W-:Y:S02]  /*1c60*/  LOP3.LUT P3, RZ, R42, UR6, RZ, 0xfc, !PT ;  /* 0x000000062aff7c12 */ /* 0x000fe4000f86fcff */
[----:B------:R-:W-:Y:S02]  /*1c70*/  LOP3.LUT P4, RZ, R41, UR8, RZ, 0xfc, !PT ;  /* 0x0000000829ff7c12 */ /* 0x000fe4000f88fcff */
[----:B------:R-:W-:Y:S02]  /*1c80*/  LOP3.LUT R43, R43, 0xffff, RZ, 0xc0, !PT ;  /* 0x0000ffff2b2b7812 */ /* 0x000fe400078ec0ff */
[----:B------:R-:W-:Y:S02]  /*1c90*/  IADD3 R49, PT, PT, R49, UR4, R46 ;  /* 0x0000000431317c10 */ /* 0x000fe4000fffe02e */
[----:B------:R-:W-:-:S02]  /*1ca0*/  PLOP3.LUT P4, PT, P4, P3, PT, 0x2f, 0xf2 ;  /* 0x0000000000f2781c */ /* 0x000fc40002786577 */
[----:B------:R-:W-:Y:S01]  /*1cb0*/  IADD3 R44, PT, PT, R43, UR4, R42 ;  /* 0x000000042b2c7c10 */ /* 0x000fe2000fffe02a */
[C---:B------:R-:W-:Y:S01]  /*1cc0*/  IMAD R36, R40.reuse, 0x1c, R49 ;  /* 0x0000001c28247824 */ /* 0x040fe200078e0231 */
[C---:B------:R-:W-:Y:S01]  /*1cd0*/  LOP3.LUT P3, RZ, R40.reuse, UR8, RZ, 0xfc, !PT ;  /* 0x0000000828ff7c12 */ /* 0x040fe2000f86fcff */
[----:B------:R-:W-:Y:S01]  /*1ce0*/  UMOV UR4, URZ ;  /* 0x000000ff00047c82 */ /* 0x000fe20008000000 */
[----:B------:R-:W-:Y:S01]  /*1cf0*/  IADD3 R43, PT, PT, R40, UR8, RZ ;  /* 0x00000008282b7c10 */ /* 0x000fe2000fffe0ff */
[----:B------:R-:W-:Y:S01]  /*1d00*/  VIADD R40, R37, UR6 ;  /* 0x0000000625287c36 */ /* 0x000fe20008000000 */
[----:B------:R-:W-:Y:S01]  /*1d10*/  LOP3.LUT R38, R38, 0xffff, RZ, 0xc0, !PT ;  /* 0x0000ffff26267812 */ /* 0x000fe200078ec0ff */
[----:B------:R-:W-:Y:S01]  /*1d20*/  IMAD R37, R41, 0x1c, R44 ;  /* 0x0000001c29257824 */ /* 0x000fe200078e022c */
[----:B------:R-:W-:Y:S01]  /*1d30*/  LOP3.LUT P5, RZ, R47, UR8, RZ, 0xfc, !PT ;  /* 0x000000082fff7c12 */ /* 0x000fe2000f8afcff */
[----:B------:R-:W-:Y:S01]  /*1d40*/  VIADD R41, R41, UR8 ;  /* 0x0000000829297c36 */ /* 0x000fe20008000000 */
[----:B------:R-:W-:Y:S01]  /*1d50*/  ISETP.GT.U32.OR P1, PT, R40, 0x1c, P1 ;  /* 0x0000001c2800780c */ /* 0x000fe20000f24470 */
[----:B------:R-:W-:Y:S01]  /*1d60*/  VIADD R47, R47, UR8 ;  /* 0x000000082f2f7c36 */ /* 0x000fe20008000000 */
[----:B------:R-:W-:-:S02]  /*1d70*/  SHF.R.U32.HI R40, RZ, 0xa, R38 ;  /* 0x0000000aff287819 */ /* 0x000fc40000011626 */
[C---:B------:R-:W-:Y:S01]  /*1d80*/  LOP3.LUT P6, RZ, R45.reuse, UR6, RZ, 0xfc, !PT ;  /* 0x000000062dff7c12 */ /* 0x040fe2000f8cfcff */
[----:B------:R-:W-:Y:S01]  /*1d90*/  VIADD R45, R45, UR6 ;  /* 0x000000062d2d7c36 */ /* 0x000fe20008000000 */
[----:B------:R-:W-:Y:S02]  /*1da0*/  PRMT R38, R40, 0x9910, RZ ;  /* 0x0000991028267816 */ /* 0x000fe400000000ff */
[----:B------:R-:W-:Y:S02]  /*1db0*/  PLOP3.LUT P5, PT, P5, P6, PT, 0x2f, 0xf2 ;  /* 0x0000000000f2781c */ /* 0x000fe40002fac577 */
[----:B------:R-:W-:Y:S01]  /*1dc0*/  LOP3.LUT P6, RZ, R46, UR6, RZ, 0xfc, !PT ;  /* 0x000000062eff7c12 */ /* 0x000fe2000f8cfcff */
[----:B------:R-:W-:Y:S01]  /*1dd0*/  IMAD R38, R38, 0x7, RZ ;  /* 0x0000000726267824 */ /* 0x000fe200078e02ff */
[----:B------:R-:W-:Y:S01]  /*1de0*/  ISETP.GT.U32.OR P4, PT, R41, 0x1c, P4 ;  /* 0x0000001c2900780c */ /* 0x000fe20002784470 */
[----:B------:R-:W-:Y:S01]  /*1df0*/  VIADD R46, R46, UR6 ;  /* 0x000000062e2e7c36 */ /* 0x000fe20008000000 */
[----:B------:R-:W-:Y:S01]  /*1e00*/  PLOP3.LUT P6, PT, P3, P6, PT, 0x2f, 0xf2 ;  /* 0x0000000000f2781c */ /* 0x000fe20001fcc577 */
[----:B------:R-:W-:Y:S01]  /*1e10*/  IMAD.MOV R38, RZ, RZ, -R38 ;  /* 0x000000ffff267224 */ /* 0x000fe200078e0a26 */
[----:B------:R-:W-:-:S02]  /*1e20*/  ISETP.GT.U32.OR P3, PT, R47, 0x1c, P5 ;  /* 0x0000001c2f00780c */ /* 0x000fc40002f64470 */
[----:B------:R-:W-:Y:S02]  /*1e30*/  ISETP.GT.U32.OR P5, PT, R43, 0x1c, P6 ;  /* 0x0000001c2b00780c */ /* 0x000fe400037a4470 */
[----:B------:R-:W-:Y:S02]  /*1e40*/  PRMT R41, R38, 0x7710, RZ ;  /* 0x0000771026297816 */ /* 0x000fe400000000ff */
[----:B------:R-:W-:Y:S02]  /*1e50*/  IADD3 R42, PT, PT, R42, UR6, RZ ;  /* 0x000000062a2a7c10 */ /* 0x000fe4000fffe0ff */
[----:B------:R-:W-:Y:S01]  /*1e60*/  IADD3 R39, PT, PT, R39, UR6, RZ ;  /* 0x0000000627277c10 */ /* 0x000fe2000fffe0ff */
[----:B------:R-:W-:Y:S01]  /*1e70*/  IMAD.IADD R41, R41, 0x1, R0 ;  /* 0x0000000129297824 */ /* 0x000fe200078e0200 */
[----:B------:R-:W-:Y:S02]  /*1e80*/  ISETP.GT.U32.OR P5, PT, R46, 0x1c, P5 ;  /* 0x0000001c2e00780c */ /* 0x000fe40002fa4470 */
[----:B------:R-:W-:-:S02]  /*1e90*/  ISETP.GT.U32.OR P4, PT, R42, 0x1c, P4 ;  /* 0x0000001c2a00780c */ /* 0x000fc40002784470 */
[----:B------:R-:W-:Y:S02]  /*1ea0*/  ISETP.GT.U32.OR P2, PT, R39, 0x1c, P2 ;  /* 0x0000001c2700780c */ /* 0x000fe40001744470 */
[----:B------:R-:W-:Y:S02]  /*1eb0*/  ISETP.GT.U32.OR P3, PT, R45, 0x1c, P3 ;  /* 0x0000001c2d00780c */ /* 0x000fe40001f64470 */
[----:B------:R-:W-:Y:S02]  /*1ec0*/  P2R R42, PR, RZ, 0x20 ;  /* 0x00000020ff2a7803 */ /* 0x000fe40000000000 */
[----:B------:R-:W-:Y:S02]  /*1ed0*/  LOP3.LUT R40, R40, 0xffff, RZ, 0xc0, !PT ;  /* 0x0000ffff28287812 */ /* 0x000fe400078ec0ff */
[----:B0-----:R-:W-:-:S07]  /*1ee0*/  LOP3.LUT R41, R41, 0xff, RZ, 0xc0, !PT ;  /* 0x000000ff29297812 */ /* 0x001fce00078ec0ff */
.L_x_6:
[----:B------:R-:W-:Y:S01]  /*1ef0*/  PRMT R43, R0, 0x9910, RZ ;  /* 0x00009910002b7816 */ /* 0x000fe200000000ff */
[----:B------:R-:W0:Y:S01]  /*1f00*/  @!P0 LDC.64 R74, c[0x0][0x380] ;  /* 0x0000e000ff4a8b82 */ /* 0x000e220000000a00 */
[----:B------:R-:W-:Y:S01]  /*1f10*/  UIMAD UR8, UR5, 0xc4, UR6 ;  /* 0x000000c4050878a4 */ /* 0x000fe2000f8e0206 */
[----:B------:R-:W-:Y:S01]  /*1f20*/  IMAD.U32 R50, RZ, RZ, UR4 ;  /* 0x00000004ff327e24 */ /* 0x000fe2000f8e00ff */
[----:B------:R-:W-:Y:S01]  /*1f30*/  MOV R79, UR4 ;  /* 0x00000004004f7c02 */ /* 0x000fe20008000f00 */
[----:B------:R-:W-:Y:S01]  /*1f40*/  IMAD R43, R43, 0x39, RZ ;  /* 0x000000392b2b7824 */ /* 0x000fe200078e02ff */
[----:B------:R-:W-:Y:S01]  /*1f50*/  UIADD3 UR8, UPT, UPT, UR8, -0x1d, URZ ;  /* 0xffffffe308087890 */ /* 0x000fe2000fffe0ff */
[----:B------:R-:W-:Y:S01]  /*1f60*/  IMAD.U32 R77, RZ, RZ, UR4 ;  /* 0x00000004ff4d7e24 */ /* 0x000fe2000f8e00ff */
[----:B------:R-:W-:Y:S01]  /*1f70*/  MOV R84, RZ ;  /* 0x000000ff00547202 */ /* 0x000fe20000000f00 */
[----:B------:R-:W1:Y:S01]  /*1f80*/  @!P4 LDC.64 R46, c[0x0][0x380] ;  /* 0x0000e000ff2ecb82 */ /* 0x000e620000000a00 */
[----:B------:R-:W-:Y:S01]  /*1f90*/  IADD3 R38, PT, PT, R43, 0xe4, RZ ;  /* 0x000000e42b267810 */ /* 0x000fe20007ffe0ff */
[----:B------:R-:W-:-:S02]  /*1fa0*/  IMAD.U32 R76, RZ, RZ, UR4 ;  /* 0x00000004ff4c7e24 */ /* 0x000fc4000f8e00ff */
[----:B------:R-:W-:Y:S01]  /*1fb0*/  IMAD.U32 R78, RZ, RZ, UR4 ;  /* 0x00000004ff4e7e24 */ /* 0x000fe2000f8e00ff */
[----:B------:R-:W-:Y:S01]  /*1fc0*/  LOP3.LUT R38, R38, 0xffff, RZ, 0xc0, !PT ;  /* 0x0000ffff26267812 */ /* 0x000fe200078ec0ff */
[----:B------:R-:W-:Y:S02]  /*1fd0*/  @!P2 IMAD R79, R79, 0x1880, R34 ;  /* 0x000018804f4fa824 */ /* 0x000fe400078e0222 */
[----:B------:R-:W2:Y:S01]  /*1fe0*/  @!P2 LDC.64 R44, c[0x0][0x380] ;  /* 0x0000e000ff2cab82 */ /* 0x000ea20000000a00 */
[----:B------:R-:W-:Y:S01]  /*1ff0*/  SHF.R.U32.HI R38, RZ, 0x9, R38 ;  /* 0x00000009ff267819 */ /* 0x000fe20000011626 */
[----:B------:R-:W-:Y:S02]  /*2000*/  @!P3 IMAD R81, R78, 0x1880, R35 ;  /* 0x000018804e51b824 */ /* 0x000fe400078e0223 */
[----:B------:R-:W-:Y:S01]  /*2010*/  IMAD.MOV.U32 R78, RZ, RZ, RZ ;  /* 0x000000ffff4e7224 */ /* 0x000fe200078e00ff */
[----:B------:R-:W-:Y:S01]  /*2020*/  PRMT R38, R38, 0x9910, RZ ;  /* 0x0000991026267816 */ /* 0x000fe200000000ff */
[----:B------:R-:W-:-:S02]  /*2030*/  IMAD.MOV.U32 R80, RZ, RZ, RZ ;  /* 0x000000ffff507224 */ /* 0x000fc400078e00ff */
[----:B------:R-:W3:Y:S02]  /*2040*/  @!P1 LDC.64 R48, c[0x0][0x380] ;  /* 0x0000e000ff309b82 */ /* 0x000ee40000000a00 */
[----:B------:R-:W-:-:S04]  /*2050*/  IMAD R38, R38, 0x9, RZ ;  /* 0x0000000926267824 */ /* 0x000fc800078e02ff */
[----:B------:R-:W-:-:S05]  /*2060*/  IMAD.MOV R38, RZ, RZ, -R38 ;  /* 0x000000ffff267224 */ /* 0x000fca00078e0a26 */
[----:B------:R-:W-:Y:S02]  /*2070*/  PRMT R65, R38, 0x7710, RZ ;  /* 0x0000771026417816 */ /* 0x000fe400000000ff */
[----:B------:R-:W4:Y:S02]  /*2080*/  @!P3 LDC.64 R38, c[0x0][0x380] ;  /* 0x0000e000ff26bb82 */ /* 0x000f240000000a00 */
[----:B------:R-:W-:Y:S01]  /*2090*/  IADD3 R65, PT, PT, R0, 0x4, R65 ;  /* 0x0000000400417810 */ /* 0x000fe20007ffe041 */
[----:B--2---:R-:W-:-:S03]  /*20a0*/  @!P2 IMAD.WIDE.U32 R44, R79, 0x4, R44 ;  /* 0x000000044f2ca825 */ /* 0x004fc600078e002c */
[----:B------:R-:W-:Y:S02]  /*20b0*/  LOP3.LUT R65, R65, 0xff, RZ, 0xc0, !PT ;  /* 0x000000ff41417812 */ /* 0x000fe400078ec0ff */
[----:B------:R-:W2:Y:S02]  /*20c0*/  @!P2 LDG.E.CONSTANT R80, desc[UR12][R44.64] ;  /* 0x0000000c2c50a981 */ /* 0x000ea4000c1e9900 */
[----:B------:R-:W-:-:S05]  /*20d0*/  IADD3 R65, PT, PT, R65, UR8, RZ ;  /* 0x0000000841417c10 */ /* 0x000fca000fffe0ff */
[----:B------:R-:W-:Y:S01]  /*20e0*/  @!P1 IMAD R73, R50, 0x1880, R65 ;  /* 0x0000188032499824 */ /* 0x000fe200078e0241 */
[----:B------:R-:W-:Y:S01]  /*20f0*/  MOV R50, RZ ;  /* 0x000000ff00327202 */ /* 0x000fe20000000f00 */
[----:B------:R-:W-:Y:S02]  /*2100*/  @!P0 IMAD R65, R77, 0x1880, R30 ;  /* 0x000018804d418824 */ /* 0x000fe400078e021e */
[----:B------:R-:W-:Y:S02]  /*2110*/  @!P4 IMAD R77, R76, 0x1880, R37 ;  /* 0x000018804c4dc824 */ /* 0x000fe400078e0225 */
[----:B------:R-:W-:Y:S02]  /*2120*/  @!P1 IMAD.IADD R73, R20, 0x1, R73 ;  /* 0x0000000114499824 */ /* 0x000fe400078e0249 */
[----:B------:R-:W-:Y:S02]  /*2130*/  IMAD.MOV.U32 R76, RZ, RZ, RZ ;  /* 0x000000ffff4c7224 */ /* 0x000fe400078e00ff */
[----:B0-----:R-:W-:-:S04]  /*2140*/  @!P0 IMAD.WIDE R74, R65, 0x4, R74 ;  /* 0x00000004414a8825 */ /* 0x001fc800078e024a */
[----:B-1----:R-:W-:Y:S01]  /*2150*/  @!P4 IMAD.WIDE.U32 R46, R77, 0x4, R46 ;  /* 0x000000044d2ec825 */ /* 0x002fe200078e002e */
[----:B------:R-:W5:Y:S03]  /*2160*/  @!P0 LDG.E.CONSTANT R50, desc[UR12][R74.64] ;  /* 0x0000000c4a328981 */ /* 0x000f66000c1e9900 */
[----:B----4-:R-:W-:Y:S01]  /*2170*/  @!P3 IMAD.WIDE.U32 R38, R81, 0x4, R38 ;  /* 0x000000045126b825 */ /* 0x010fe200078e0026 */
[----:B------:R-:W4:Y:S03]  /*2180*/  @!P4 LDG.E.CONSTANT R78, desc[UR12][R46.64] ;  /* 0x0000000c2e4ec981 */ /* 0x000f26000c1e9900 */
[----:B---3--:R-:W-:Y:S01]  /*2190*/  @!P1 IMAD.WIDE.U32 R48, R73, 0x4, R48 ;  /* 0x0000000449309825 */ /* 0x008fe200078e0030 */
[----:B------:R-:W3:Y:S04]  /*21a0*/  @!P3 LDG.E.CONSTANT R84, desc[UR12][R38.64] ;  /* 0x0000000c2654b981 */ /* 0x000ee8000c1e9900 */
[----:B------:R-:W3:Y:S01]  /*21b0*/  @!P1 LDG.E.CONSTANT R76, desc[UR12][R48.64] ;  /* 0x0000000c304c9981 */ /* 0x000ee2000c1e9900 */
[----:B------:R-:W0:Y:S01]  /*21c0*/  S2UR UR9, SR_CgaCtaId ;  /* 0x00000000000979c3 */ /* 0x000e220000008800 */
[----:B------:R-:W-:-:S07]  /*21d0*/  UMOV UR8, 0x400 ;  /* 0x0000040000087882 */ /* 0x000fce0000000000 */
[----:B------:R-:W-:Y:S01]  /*21e0*/  BAR.SYNC.DEFER_BLOCKING 0x0 ;  /* 0x0000000000007b1d */ /* 0x000fe20000010000 */
[----:B------:R-:W-:Y:S01]  /*21f0*/  ISETP.GT.U32.AND P5, PT, R0, 0x57, PT ;  /* 0x000000570000780c */ /* 0x000fe20003fa4070 */
[----:B0-----:R-:W-:-:S06]  /*2200*/  ULEA UR10, UR9, UR8, 0x18 ;  /* 0x00000008090a7291 */ /* 0x001fcc000f8ec0ff */
[----:B------:R-:W-:Y:S01]  /*2210*/  LEA R65, R0, UR10, 0x2 ;  /* 0x0000000a00417c11 */ /* 0x000fe2000f8e10ff */
[----:B------:R-:W-:Y:S04]  /*2220*/  BSSY.RECONVERGENT B0, `(.L_x_0) ;  /* 0x0000012000007945 */ /* 0x000fe80003800200 */
[----:B--2---:R0:W-:Y:S04]  /*2230*/  STS [R65+0x540], R80 ;  /* 0x0005405041007388 */ /* 0x0041e80000000800 */
[----:B-----5:R0:W-:Y:S04]  /*2240*/  STS [R65], R50 ;  /* 0x0000003241007388 */ /* 0x0201e80000000800 */
[----:B----4-:R0:W-:Y:S04]  /*2250*/  STS [R65+0x380], R78 ;  /* 0x0003804e41007388 */ /* 0x0101e80000000800 */
[----:B---3--:R0:W-:Y:S04]  /*2260*/  STS [R65+0x700], R84 ;  /* 0x0007005441007388 */ /* 0x0081e80000000800 */
[----:B------:R0:W-:Y:S01]  /*2270*/  STS [R65+0x1c0], R76 ;  /* 0x0001c04c41007388 */ /* 0x0001e20000000800 */
[----:B------:R-:W-:Y:S05]  /*2280*/  @P5 BRA `(.L_x_1) ;  /* 0x00000000002c5947 */ /* 0x000fea0003800000 */
[----:B------:R-:W-:Y:S01]  /*2290*/  ISETP.NE.AND P6, PT, R42, RZ, PT ;  /* 0x000000ff2a00720c */ /* 0x000fe20003fc5270 */
[----:B------:R-:W-:Y:S01]  /*22a0*/  BSSY.RECONVERGENT B1, `(.L_x_2) ;  /* 0x0000008000017945 */ /* 0x000fe20003800200 */
[----:B------:R-:W-:-:S11]  /*22b0*/  IMAD.MOV.U32 R38, RZ, RZ, RZ ;  /* 0x000000ffff267224 */ /* 0x000fd600078e00ff */
[----:B------:R-:W-:Y:S05]  /*22c0*/  @P6 BRA `(.L_x_3) ;  /* 0x0000000000146947 */ /* 0x000fea0003800000 */
[----:B------:R-:W1:Y:S01]  /*22d0*/  LDC.64 R38, c[0x0][0x380] ;  /* 0x0000e000ff267b82 */ /* 0x000e620000000a00 */
[----:B------:R-:W-:-:S05]  /*22e0*/  MOV R45, UR4 ;  /* 0x00000004002d7c02 */ /* 0x000fca0008000f00 */
[----:B------:R-:W-:-:S04]  /*22f0*/  IMAD R45, R45, 0x1880, R36 ;  /* 0x000018802d2d7824 */ /* 0x000fc800078e0224 */
[----:B-1----:R-:W-:-:S06]  /*2300*/  IMAD.WIDE.U32 R38, R45, 0x4, R38 ;  /* 0x000000042d267825 */ /* 0x002fcc00078e0026 */
[----:B------:R1:W5:Y:S02]  /*2310*/  LDG.E.CONSTANT R38, desc[UR12][R38.64] ;  /* 0x0000000c26267981 */ /* 0x000364000c1e9900 */
.L_x_3:
[----:B------:R-:W-:Y:S05]  /*2320*/  BSYNC.RECONVERGENT B1 ;  /* 0x0000000000017941 */ /* 0x000fea0003800200 */
.L_x_2:
[----:B-----5:R2:W-:Y:S02]  /*2330*/  STS [R65+0x8c0], R38 ;  /* 0x0008c02641007388 */ /* 0x0205e40000000800 */
.L_x_1:
[----:B------:R-:W-:Y:S05]  /*2340*/  BSYNC.RECONVERGENT B0 ;  /* 0x0000000000007941 */ /* 0x000fea0003800200 */
.L_x_0:
[C---:B------:R-:W-:Y:S01]  /*2350*/  ISETP.GT.U32.AND P5, PT, R0.reuse, 0x47, PT ;  /* 0x000000470000780c */ /* 0x040fe20003fa4070 */
[C---:B-1----:R-:W-:Y:S01]  /*2360*/  VIADD R39, R0.reuse, 0xffffffb8 ;  /* 0xffffffb800277836 */ /* 0x042fe20000000000 */
[----:B------:R-:W-:Y:S01]  /*2370*/  UIMAD UR11, UR7, 0x12000, URZ ;  /* 0x00012000070b78a4 */ /* 0x000fe2000f8e02ff */
[C---:B--2---:R-:W-:Y:S01]  /*2380*/  VIADD R38, R0.reuse, 0x11f0 ;  /* 0x000011f000267836 */ /* 0x044fe20000000000 */
[----:B0-----:R-:W-:Y:S01]  /*2390*/  SEL R65, RZ, 0x480, !P5 ;  /* 0x00000480ff417807 */ /* 0x001fe20006800000 */
[----:B------:R-:W-:Y:S01]  /*23a0*/  UIMAD UR10, UR4, 0x48, URZ ;  /* 0x00000048040a78a4 */ /* 0x000fe2000f8e02ff */
[C---:B------:R-:W-:Y:S01]  /*23b0*/  ISETP.GE.U32.AND P5, PT, R0.reuse, 0x48, PT ;  /* 0x000000480000780c */ /* 0x040fe20003fa6070 */
[----:B------:R-:W-:Y:S01]  /*23c0*/  VIADD R77, R0, 0xd20 ;  /* 0x00000d20004d7836 */ /* 0x000fe20000000000 */
[----:B------:R-:W-:Y:S01]  /*23d0*/  LOP3.LUT R38, R38, 0xffff, RZ, 0xc0, !PT ;  /* 0x0000ffff26267812 */ /* 0x000fe200078ec0ff */
[----:B------:R-:W-:Y:S01]  /*23e0*/  IMAD.U32 R78, RZ, RZ, UR11 ;  /* 0x0000000bff4e7e24 */ /* 0x000fe2000f8e00ff */
[----:B------:R-:W-:-:S02]  /*23f0*/  SEL R50, R0, R39, !P5 ;  /* 0x0000002700327207 */ /* 0x000fc40006800000 */
[----:B------:R-:W-:Y:S01]  /*2400*/  ISETP.GT.U32.AND P5, PT, R0, 0xf, PT ;  /* 0x0000000f0000780c */ /* 0x000fe20003fa4070 */
[----:B------:R-:W-:Y:S01]  /*2410*/  IMAD R39, R38, 0xe39, RZ ;  /* 0x00000e3926277824 */ /* 0x000fe200078e02ff */
[----:B------:R-:W-:Y:S02]  /*2420*/  MOV R74, UR11 ;  /* 0x0000000b004a7c02 */ /* 0x000fe40008000f00 */
[----:B------:R-:W-:Y:S02]  /*2430*/  IADD3 R75, PT, PT, R0, 0xaf0, RZ ;  /* 0x00000af0004b7810 */ /* 0x000fe40007ffe0ff */
[----:B------:R-:W-:Y:S02]  /*2440*/  SHF.R.U32.HI R45, RZ, 0x12, R39 ;  /* 0x00000012ff2d7819 */ /* 0x000fe40000011627 */
[----:B------:R-:W-:Y:S02]  /*2450*/  LOP3.LUT R75, R75, 0xffff, RZ, 0xc0, !PT ;  /* 0x0000ffff4b4b7812 */ /* 0x000fe400078ec0ff */
[----:B------:R-:W-:-:S03]  /*2460*/  LOP3.LUT R77, R77, 0xffff, RZ, 0xc0, !PT ;  /* 0x0000ffff4d4d7812 */ /* 0x000fc600078ec0ff */
[----:B------:R-:W-:Y:S02]  /*2470*/  @!P5 LOP3.LUT R38, R0, UR11, RZ, 0xfc, !PT ;  /* 0x0000000b0026dc12 */ /* 0x000fe4000f8efcff */
[----:B------:R-:W-:Y:S01]  /*2480*/  @!P5 MOV R39, RZ ;  /* 0x000000ff0027d202 */ /* 0x000fe20000000f00 */
[----:B------:R-:W-:Y:S02]  /*2490*/  IMAD R77, R77, 0xe39, RZ ;  /* 0x00000e394d4d7824 */ /* 0x000fe400078e02ff */
[----:B------:R-:W-:-:S03]  /*24a0*/  @!P5 IMAD.WIDE.U32 R38, R45, 0x480, R38 ;  /* 0x000004802d26d825 */ /* 0x000fc600078e0026 */
[----:B------:R-:W-:-:S05]  /*24b0*/  @!P5 IADD3 R44, P6, PT, R38, UR10, RZ ;  /* 0x0000000a262cdc10 */ /* 0x000fca000ffde0ff */
[----:B------:R-:W-:Y:S02]  /*24c0*/  @!P5 IMAD.X R45, RZ, RZ, R39, P6 ;  /* 0x000000ffff2dd224 */ /* 0x000fe400030e0627 */
[----:B------:R-:W0:Y:S02]  /*24d0*/  @!P5 LDC.64 R38, c[0x0][0x388] ;  /* 0x0000e200ff26db82 */ /* 0x000e240000000a00 */
[----:B0-----:R-:W-:-:S04]  /*24e0*/  @!P5 LEA R38, P6, R44, R38, 0x2 ;  /* 0x000000262c26d211 */ /* 0x001fc800078c10ff */
[----:B------:R-:W-:Y:S01]  /*24f0*/  @!P5 LEA.HI.X R39, R44, R39, R45, 0x2, P6 ;  /* 0x000000272c27d211 */ /* 0x000fe200030f142d */
[C---:B------:R-:W-:Y:S01]  /*2500*/  VIADD R44, R43.reuse, 0xc78 ;  /* 0x00000c782b2c7836 */ /* 0x040fe20000000000 */
[----:B------:R-:W-:-:S04]  /*2510*/  IADD3 R45, PT, PT, R43, 0xe40, RZ ;  /* 0x00000e402b2d7810 */ /* 0x000fc80007ffe0ff */
[----:B------:R-:W-:Y:S01]  /*2520*/  LOP3.LUT R44, R44, 0xffff, RZ, 0xc0, !PT ;  /* 0x0000ffff2c2c7812 */ /* 0x000fe200078ec0ff */
[----:B------:R-:W-:Y:S01]  /*2530*/  UIADD3 UR8, UPT, UPT, UR8, 0xa20, URZ ;  /* 0x00000a2008087890 */ /* 0x000fe2000fffe0ff */
[----:B------:R-:W-:Y:S01]  /*2540*/  LOP3.LUT R45, R45, 0xffff, RZ, 0xc0, !PT ;  /* 0x0000ffff2d2d7812 */ /* 0x000fe200078ec0ff */
[----:B------:R-:W-:Y:S01]  /*2550*/  VIADD R93, R31, UR10 ;  /* 0x0000000a1f5d7c36 */ /* 0x000fe20008000000 */
[----:B------:R-:W-:Y:S01]  /*2560*/  SHF.R.U32.HI R44, RZ, 0xc, R44 ;  /* 0x0000000cff2c7819 */ /* 0x000fe2000001162c */
[----:B------:R-:W2:Y:S01]  /*2570*/  @!P5 LDG.E.CONSTANT R39, desc[UR12][R38.64+0xe0] ;  /* 0x0000e00c2627d981 */ /* 0x000ea2000c1e9900 */
[----:B------:R-:W-:Y:S02]  /*2580*/  SHF.R.U32.HI R45, RZ, 0xc, R45 ;  /* 0x0000000cff2d7819 */ /* 0x000fe4000001162d */
[----:B------:R-:W-:Y:S02]  /*2590*/  PRMT R44, R44, 0x9910, RZ ;  /* 0x000099102c2c7816 */ /* 0x000fe400000000ff */
[----:B------:R-:W-:Y:S01]  /*25a0*/  PRMT R46, R45, 0x9910, RZ ;  /* 0x000099102d2e7816 */ /* 0x000fe200000000ff */
[----:B------:R-:W-:-:S02]  /*25b0*/  VIADD R45, R43, 0xab0 ;  /* 0x00000ab02b2d7836 */ /* 0x000fc40000000000 */
[----:B------:R-:W-:Y:S02]  /*25c0*/  IMAD R44, R44, 0x48, RZ ;  /* 0x000000482c2c7824 */ /* 0x000fe400078e02ff */
[----:B------:R-:W-:Y:S01]  /*25d0*/  VIADD R43, R43, 0x8e8 ;  /* 0x000008e82b2b7836 */ /* 0x000fe20000000000 */
[----:B------:R-:W-:Y:S01]  /*25e0*/  LOP3.LUT R45, R45, 0xffff, RZ, 0xc0, !PT ;  /* 0x0000ffff2d2d7812 */ /* 0x000fe200078ec0ff */
[----:B------:R-:W-:Y:S01]  /*25f0*/  IMAD R46, R46, 0x48, RZ ;  /* 0x000000482e2e7824 */ /* 0x000fe200078e02ff */
[----:B------:R-:W-:Y:S02]  /*2600*/  IADD3 R47, PT, PT, RZ, -R44, RZ ;  /* 0x8000002cff2f7210 */ /* 0x000fe40007ffe0ff */
[----:B------:R-:W-:Y:S01]  /*2610*/  LOP3.LUT R44, R43, 0xffff, RZ, 0xc0, !PT ;  /* 0x0000ffff2b2c7812 */ /* 0x000fe200078ec0ff */
[----:B------:R-:W-:Y:S01]  /*2620*/  IMAD.MOV R48, RZ, RZ, -R46 ;  /* 0x000000ffff307224 */ /* 0x000fe200078e0a2e */
[----:B------:R-:W-:Y:S01]  /*2630*/  PRMT R43, R47, 0x7710, RZ ;  /* 0x000077102f2b7816 */ /* 0x000fe200000000ff */
[----:B------:R-:W-:Y:S01]  /*2640*/  IMAD.U32 R46, RZ, RZ, UR11 ;  /* 0x0000000bff2e7e24 */ /* 0x000fe2000f8e00ff */
[----:B------:R-:W-:-:S02]  /*2650*/  SHF.R.U32.HI R44, RZ, 0xc, R44 ;  /* 0x0000000cff2c7819 */ /* 0x000fc4000001162c */
[----:B------:R-:W-:Y:S01]  /*2660*/  PRMT R47, R48, 0x7710, RZ ;  /* 0x00007710302f7816 */ /* 0x000fe200000000ff */
[C---:B------:R-:W-:Y:S01]  /*2670*/  VIADD R48, R0.reuse, 0xa10 ;  /* 0x00000a1000307836 */ /* 0x040fe20000000000 */
[----:B------:R-:W-:Y:S02]  /*2680*/  SHF.R.U32.HI R45, RZ, 0xc, R45 ;  /* 0x0000000cff2d7819 */ /* 0x000fe4000001162d */
[----:B------:R-:W-:Y:S02]  /*2690*/  IADD3 R47, PT, PT, R0, 0x40, R47 ;  /* 0x00000040002f7810 */ /* 0x000fe40007ffe02f */
[----:B------:R-:W-:Y:S02]  /*26a0*/  PRMT R73, R44, 0x9910, RZ ;  /* 0x000099102c497816 */ /* 0x000fe400000000ff */
[----:B------:R-:W-:Y:S02]  /*26b0*/  PRMT R45, R45, 0x9910, RZ ;  /* 0x000099102d2d7816 */ /* 0x000fe400000000ff */
[----:B------:R-:W-:Y:S01]  /*26c0*/  LOP3.LUT R49, R74, 0xff, R47, 0xf8, !PT ;  /* 0x000000ff4a317812 */ /* 0x000fe200078ef82f */
[----:B------:R-:W-:Y:S01]  /*26d0*/  IMAD R74, R73, 0x48, RZ ;  /* 0x00000048494a7824 */ /* 0x000fe200078e02ff */
[----:B------:R-:W-:Y:S01]  /*26e0*/  IADD3 R43, PT, PT, R0, 0x38, R43 ;  /* 0x00000038002b7810 */ /* 0x000fe20007ffe02b */
[----:B------:R-:W-:Y:S01]  /*26f0*/  IMAD.MOV.U32 R47, RZ, RZ, R45 ;  /* 0x000000ffff2f7224 */ /* 0x000fe200078e002d */
[----:B------:R-:W-:Y:S01]  /*2700*/  LOP3.LUT R48, R48, 0xffff, RZ, 0xc0, !PT ;  /* 0x0000ffff30307812 */ /* 0x000fe200078ec0ff */
[----:B------:R-:W0:Y:S01]  /*2710*/  LDC.64 R44, c[0x0][0x388] ;  /* 0x0000e200ff2c7b82 */ /* 0x000e220000000a00 */
[----:B------:R-:W-:Y:S01]  /*2720*/  IADD3 R76, PT, PT, RZ, -R74, RZ ;  /* 0x8000004aff4c7210 */ /* 0x000fe20007ffe0ff */
[----:B------:R-:W-:Y:S01]  /*2730*/  IMAD R47, R47, 0x48, RZ ;  /* 0x000000482f2f7824 */ /* 0x000fe200078e02ff */
[----:B------:R-:W-:Y:S01]  /*2740*/  LOP3.LUT R43, R46, 0xff, R43, 0xf8, !PT ;  /* 0x000000ff2e2b7812 */ /* 0x000fe200078ef82b */
[----:B------:R-:W-:Y:S01]  /*2750*/  IMAD R74, R75, 0xe39, RZ ;  /* 0x00000e394b4a7824 */ /* 0x000fe200078e02ff */
[----:B------:R-:W-:Y:S01]  /*2760*/  PRMT R75, R76, 0x7710, RZ ;  /* 0x000077104c4b7816 */ /* 0x000fe200000000ff */
[----:B------:R-:W-:-:S02]  /*2770*/  VIADD R46, R0, 0xc40 ;  /* 0x00000c40002e7836 */ /* 0x000fc40000000000 */
[----:B------:R-:W-:Y:S01]  /*2780*/  IMAD.MOV R47, RZ, RZ, -R47 ;  /* 0x000000ffff2f7224 */ /* 0x000fe200078e0a2f */
[----:B------:R-:W-:Y:S01]  /*2790*/  SHF.R.U32.HI R76, RZ, 0x12, R74 ;  /* 0x00000012ff4c7819 */ /* 0x000fe2000001164a */
[----:B------:R-:W-:Y:S01]  /*27a0*/  IMAD R48, R48, 0xe39, RZ ;  /* 0x00000e3930307824 */ /* 0x000fe200078e02ff */
[----:B------:R-:W-:Y:S01]  /*27b0*/  IADD3 R74, PT, PT, R0, 0x28, R75 ;  /* 0x00000028004a7810 */ /* 0x000fe20007ffe04b */
[----:B------:R-:W-:Y:S01]  /*27c0*/  IMAD.U32 R73, RZ, RZ, UR11 ;  /* 0x0000000bff497e24 */ /* 0x000fe2000f8e00ff */
[----:B------:R-:W-:Y:S01]  /*27d0*/  LOP3.LUT R75, R46, 0xffff, RZ, 0xc0, !PT ;  /* 0x0000ffff2e4b7812 */ /* 0x000fe200078ec0ff */
[----:B------:R-:W-:Y:S01]  /*27e0*/  IMAD R49, R76, 0x480, R49 ;  /* 0x000004804c317824 */ /* 0x000fe200078e0231 */
[----:B------:R-:W-:Y:S02]  /*27f0*/  PRMT R47, R47, 0x7710, RZ ;  /* 0x000077102f2f7816 */ /* 0x000fe400000000ff */
[----:B------:R-:W-:Y:S01]  /*2800*/  SHF.R.U32.HI R46, RZ, 0x12, R48 ;  /* 0x00000012ff2e7819 */ /* 0x000fe20000011630 */
[----:B------:R-:W-:Y:S01]  /*2810*/  IMAD R75, R75, 0xe39, RZ ;  /* 0x00000e394b4b7824 */ /* 0x000fe200078e02ff */
[----:B------:R-:W-:-:S02]  /*2820*/  IADD3 R47, PT, PT, R0, 0x30, R47 ;  /* 0x00000030002f7810 */ /* 0x000fc40007ffe02f */
[----:B------:R-:W-:Y:S02]  /*2830*/  LOP3.LUT R73, R73, 0xff, R74, 0xf8, !PT ;  /* 0x000000ff49497812 */ /* 0x000fe400078ef84a */
[----:B------:R-:W-:Y:S02]  /*2840*/  IADD3 R74, PT, PT, R0, 0x930, RZ ;  /* 0x00000930004a7810 */ /* 0x000fe40007ffe0ff */
[----:B------:R-:W-:Y:S01]  /*2850*/  LOP3.LUT R48, R78, 0xff, R47, 0xf8, !PT ;  /* 0x000000ff4e307812 */ /* 0x000fe200078ef82f */
[----:B------:R-:W-:Y:S01]  /*2860*/  IMAD R47, R46, 0x480, R43 ;  /* 0x000004802e2f7824 */ /* 0x000fe200078e022b */
[----:B------:R-:W-:Y:S02]  /*2870*/  SHF.R.U32.HI R76, RZ, 0x12, R75 ;  /* 0x00000012ff4c7819 */ /* 0x000fe4000001164b */
[----:B------:R-:W-:Y:S01]  /*2880*/  LOP3.LUT R46, R0, 0xe00, RZ, 0xfc, !PT ;  /* 0x00000e00002e7812 */ /* 0x000fe200078efcff */
[----:B------:R-:W-:Y:S01]  /*2890*/  VIADD R47, R47, UR10 ;  /* 0x0000000a2f2f7c36 */ /* 0x000fe20008000000 */
[----:B------:R-:W-:Y:S01]  /*28a0*/  LOP3.LUT R75, R74, 0xffff, RZ, 0xc0, !PT ;  /* 0x0000ffff4a4b7812 */ /* 0x000fe200078ec0ff */
[----:B------:R-:W-:Y:S01]  /*28b0*/  IMAD R73, R76, 0x480, R73 ;  /* 0x000004804c497824 */ /* 0x000fe200078e0249 */
[----:B------:R-:W-:Y:S01]  /*28c0*/  LOP3.LUT R74, R46, 0xffff, RZ, 0xc0, !PT ;  /* 0x0000ffff2e4a7812 */ /* 0x000fe200078ec0ff */
[----:B0-----:R-:W-:Y:S01]  /*28d0*/  IMAD.WIDE.U32 R46, R47, 0x4, R44 ;  /* 0x000000042f2e7825 */ /* 0x001fe200078e002c */
[----:B------:R-:W-:-:S03]  /*28e0*/  IADD3 R49, PT, PT, R49, UR10, RZ ;  /* 0x0000000a31317c10 */ /* 0x000fc6000fffe0ff */
[----:B------:R-:W-:Y:S01]  /*28f0*/  IMAD R75, R75, 0xe39, RZ ;  /* 0x00000e394b4b7824 */ /* 0x000fe200078e02ff */
[----:B------:R0:W3:Y:S01]  /*2900*/  LDG.E.CONSTANT R76, desc[UR12][R46.64] ;  /* 0x0000000c2e4c7981 */ /* 0x0000e2000c1e9900 */
[----:B------:R-:W-:-:S03]  /*2910*/  IMAD R74, R74, 0xe39, RZ ;  /* 0x00000e394a4a7824 */ /* 0x000fc600078e02ff */
[----:B------:R-:W-:Y:S02]  /*2920*/  SHF.R.U32.HI R75, RZ, 0x12, R75 ;  /* 0x00000012ff4b7819 */ /* 0x000fe4000001164b */
[----:B------:R-:W-:Y:S01]  /*2930*/  SHF.R.U32.HI R74, RZ, 0x12, R74 ;  /* 0x00000012ff4a7819 */ /* 0x000fe2000001164a */
[----:B------:R-:W-:Y:S02]  /*2940*/  VIADD R73, R73, UR10 ;  /* 0x0000000a49497c36 */ /* 0x000fe40008000000 */
[----:B------:R-:W-:Y:S02]  /*2950*/  IMAD R75, R75, 0x480, R48 ;  /* 0x000004804b4b7824 */ /* 0x000fe400078e0230 */
[----:B0-----:R-:W-:Y:S01]  /*2960*/  IMAD.WIDE.U32 R46, R49, 0x4, R44 ;  /* 0x00000004312e7825 */ /* 0x001fe200078e002c */
[----:B------:R-:W-:-:S03]  /*2970*/  SHF.R.U32.HI R77, RZ, 0x12, R77 ;  /* 0x00000012ff4d7819 */ /* 0x000fc6000001164d */
[----:B------:R-:W-:Y:S01]  /*2980*/  IMAD R43, R74, 0x480, R43 ;  /* 0x000004804a2b7824 */ /* 0x000fe200078e022b */
[----:B------:R0:W4:Y:S01]  /*2990*/  LDG.E.CONSTANT R80, desc[UR12][R46.64] ;  /* 0x0000000c2e507981 */ /* 0x000122000c1e9900 */
[----:B------:R-:W-:Y:S02]  /*29a0*/  VIADD R75, R75, UR10 ;  /* 0x0000000a4b4b7c36 */ /* 0x000fe40008000000 */
[----:B------:R-:W-:Y:S02]  /*29b0*/  IMAD.U32 R78, RZ, RZ, UR7 ;  /* 0x00000007ff4e7e24 */ /* 0x000fe4000f8e00ff */
[----:B------:R-:W-:Y:S02]  /*29c0*/  VIADD R43, R43, UR10 ;  /* 0x0000000a2b2b7c36 */ /* 0x000fe40008000000 */
[----:B------:R-:W-:-:S04]  /*29d0*/  IMAD.WIDE.U32 R74, R75, 0x4, R44 ;  /* 0x000000044b4a7825 */ /* 0x000fc800078e002c */
[----:B0-----:R-:W-:-:S04]  /*29e0*/  IMAD.WIDE.U32 R46, R73, 0x4, R44 ;  /* 0x00000004492e7825 */ /* 0x001fc800078e002c */
[----:B------:R-:W-:Y:S01]  /*29f0*/  IMAD R65, R78, 0x12000, R65 ;  /* 0x000120004e417824 */ /* 0x000fe200078e0241 */
[----:B------:R0:W5:Y:S01]  /*2a00*/  LDG.E.CONSTANT R73, desc[UR12][R46.64] ;  /* 0x0000000c2e497981 */ /* 0x000162000c1e9900 */
[----:B------:R-:W-:-:S03]  /*2a10*/  IMAD R49, R77, 0x480, R48 ;  /* 0x000004804d317824 */ /* 0x000fc600078e0230 */
[----:B------:R1:W2:Y:S01]  /*2a20*/  LDG.E.CONSTANT R77, desc[UR12][R74.64] ;  /* 0x0000000c4a4d7981 */ /* 0x0002a2000c1e9900 */
[----:B------:R-:W-:Y:S01]  /*2a30*/  IADD3 R65, PT, PT, R65, UR10, R50 ;  /* 0x0000000a41417c10 */ /* 0x000fe2000fffe032 */
[----:B0-----:R-:W-:-:S05]  /*2a40*/  IMAD.WIDE.U32 R46, R43, 0x4, R44 ;  /* 0x000000042b2e7825 */ /* 0x001fca00078e002c */
[----:B------:R0:W2:Y:S01]  /*2a50*/  LDG.E.CONSTANT R91, desc[UR12][R46.64] ;  /* 0x0000000c2e5b7981 */ /* 0x0000a2000c1e9900 */
[----:B------:R-:W-:-:S05]  /*2a60*/  IMAD.WIDE.U32 R78, R65, 0x4, R44 ;  /* 0x00000004414e7825 */ /* 0x000fca00078e002c */
[----:B------:R-:W2:Y:S01]  /*2a70*/  LDG.E.CONSTANT R65, desc[UR12][R78.64] ;  /* 0x0000000c4e417981 */ /* 0x000ea2000c1e9900 */
[----:B------:R-:W-:-:S03]  /*2a80*/  IADD3 R49, PT, PT, R49, UR10, RZ ;  /* 0x0000000a31317c10 */ /* 0x000fc6000fffe0ff */
[----:B------:R-:W2:Y:S02]  /*2a90*/  LDG.E.CONSTANT R50, desc[UR12][R78.64+0xfc00] ;  /* 0x00fc000c4e327981 */ /* 0x000ea4000c1e9900 */
[----:B------:R-:W-:Y:S01]  /*2aa0*/  IMAD.WIDE.U32 R48, R49, 0x4, R44 ;  /* 0x0000000431307825 */ /* 0x000fe200078e002c */
[----:B-1----:R-:W-:Y:S01]  /*2ab0*/  IADD3 R75, PT, PT, R26, UR10, RZ ;  /* 0x0000000a1a4b7c10 */ /* 0x002fe2000fffe0ff */
[----:B------:R-:W-:Y:S01]  /*2ac0*/  ULEA UR8, UR9, UR8, 0x18 ;  /* 0x0000000809087291 */ /* 0x000fe2000f8ec0ff */
[----:B------:R-:W2:Y:S04]  /*2ad0*/  LDG.E.CONSTANT R43, desc[UR12][R78.64+0x2f400] ;  /* 0x02f4000c4e2b7981 */ /* 0x000ea8000c1e9900 */
[----:B------:R1:W2:Y:S04]  /*2ae0*/  LDG.E.CONSTANT R88, desc[UR12][R48.64] ;  /* 0x0000000c30587981 */ /* 0x0002a8000c1e9900 */
[----:B------:R-:W2:Y:S01]  /*2af0*/  LDG.E.CONSTANT R49, desc[UR12][R78.64+0x1f800] ;  /* 0x01f8000c4e317981 */ /* 0x000ea2000c1e9900 */
[----:B0-----:R-:W-:-:S02]  /*2b00*/  VIADD R47, R13, UR10 ;  /* 0x0000000a0d2f7c36 */ /* 0x001fc40008000000 */
[----:B------:R-:W-:Y:S01]  /*2b10*/  IMAD.WIDE.U32 R74, R75, 0x4, R44 ;  /* 0x000000044b4a7825 */ /* 0x000fe200078e002c */
[----:B-1----:R-:W-:-:S03]  /*2b20*/  LEA R48, R0, UR8, 0x2 ;  /* 0x0000000800307c11 */ /* 0x002fc6000f8e10ff */
[--C-:B------:R-:W-:Y:S01]  /*2b30*/  IMAD.WIDE.U32 R46, R47, 0x4, R44.reuse ;  /* 0x000000042f2e7825 */ /* 0x100fe200078e002c */
[----:B------:R-:W2:Y:S04]  /*2b40*/  LDG.E.CONSTANT R84, desc[UR12][R74.64] ;  /* 0x0000000c4a547981 */ /* 0x000ea8000c1e9900 */
[----:B------:R0:W2:Y:S04]  /*2b50*/  LDG.E.CONSTANT R78, desc[UR12][R78.64+0x3f000] ;  /* 0x03f0000c4e4e7981 */ /* 0x0000a8000c1e9900 */
[----:B------:R1:W2:Y:S01]  /*2b60*/  LDG.E.CONSTANT R81, desc[UR12][R46.64] ;  /* 0x0000000c2e517981 */ /* 0x0002a2000c1e9900 */
[----:B0-----:R-:W-:Y:S01]  /*2b70*/  IADD3 R79, PT, PT, R18, UR10, RZ ;  /* 0x0000000a124f7c10 */ /* 0x001fe2000fffe0ff */
[----:B------:R-:W-:-:S04]  /*2b80*/  IMAD.WIDE.U32 R74, R93, 0x4, R44 ;  /* 0x000000045d4a7825 */ /* 0x000fc800078e002c */
[----:B-1----:R-:W-:-:S04]  /*2b90*/  IMAD.WIDE.U32 R46, R79, 0x4, R44 ;  /* 0x000000044f2e7825 */ /* 0x002fc800078e002c */
[----:B------:R-:W-:Y:S01]  /*2ba0*/  VIADD R93, R21, UR10 ;  /* 0x0000000a155d7c36 */ /* 0x000fe20008000000 */
[----:B------:R0:W2:Y:S04]  /*2bb0*/  LDG.E.CONSTANT R79, desc[UR12][R46.64] ;  /* 0x0000000c2e4f7981 */ /* 0x0000a8000c1e9900 */
[----:B---3--:R-:W-:Y:S04]  /*2bc0*/  STS [R48+0x2840], R76 ;  /* 0x0028404c30007388 */ /* 0x008fe80000000800 */
[----:B----4-:R1:W-:Y:S04]  /*2bd0*/  STS [R48+0x2bc0], R80 ;  /* 0x002bc05030007388 */ /* 0x0103e80000000800 */
[----:B-1----:R1:W3:Y:S04]  /*2be0*/  LDG.E.CONSTANT R80, desc[UR12][R74.64] ;  /* 0x0000000c4a507981 */ /* 0x0022e8000c1e9900 */
[----:B-----5:R4:W-:Y:S04]  /*2bf0*/  STS [R48+0x3100], R73 ;  /* 0x0031004930007388 */ /* 0x0209e80000000800 */
[----:B--2---:R2:W-:Y:S01]  /*2c00*/  STS [R48+0x24c0], R77 ;  /* 0x0024c04d30007388 */ /* 0x0045e20000000800 */
[----:B----4-:R-:W-:-:S02]  /*2c10*/  VIADD R73, R4, UR10 ;  /* 0x0000000a04497c36 */ /* 0x010fc40008000000 */
[--C-:B--2---:R-:W-:Y:S01]  /*2c20*/  IMAD.WIDE.U32 R76, R93, 0x4, R44.reuse ;  /* 0x000000045d4c7825 */ /* 0x104fe200078e002c */
[----:B------:R2:W-:Y:S03]  /*2c30*/  STS [R48+0x3800], R91 ;  /* 0x0038005b30007388 */ /* 0x0005e60000000800 */
[--C-:B0-----:R-:W-:Y:S01]  /*2c40*/  IMAD.WIDE.U32 R46, R73, 0x4, R44.reuse ;  /* 0x00000004492e7825 */ /* 0x101fe200078e002c */
[----:B------:R-:W-:Y:S01]  /*2c50*/  IADD3 R73, PT, PT, R23, UR10, RZ ;  /* 0x0000000a17497c10 */ /* 0x000fe2000fffe0ff */
[----:B------:R-:W4:Y:S02]  /*2c60*/  LDG.E.CONSTANT R76, desc[UR12][R76.64] ;  /* 0x0000000c4c4c7981 */ /* 0x000f24000c1e9900 */
[----:B--2---:R-:W-:Y:S02]  /*2c70*/  VIADD R91, R8, UR10 ;  /* 0x0000000a085b7c36 */ /* 0x004fe40008000000 */
[--C-:B-1----:R-:W-:Y:S01]  /*2c80*/  IMAD.WIDE.U32 R74, R73, 0x4, R44.reuse ;  /* 0x00000004494a7825 */ /* 0x102fe200078e002c */
[----:B------:R0:W2:Y:S04]  /*2c90*/  LDG.E.CONSTANT R77, desc[UR12][R46.64] ;  /* 0x0000000c2e4d7981 */ /* 0x0000a8000c1e9900 */
[----:B------:R1:W-:Y:S01]  /*2ca0*/  STS [R48], R65 ;  /* 0x0000004130007388 */ /* 0x0003e20000000800 */
[----:B0-----:R-:W-:-:S04]  /*2cb0*/  IMAD.WIDE.U32 R46, R91, 0x4, R44 ;  /* 0x000000045b2e7825 */ /* 0x001fc800078e002c */
[----:B------:R-:W-:Y:S01]  /*2cc0*/  VIADD R91, R27, UR10 ;  /* 0x0000000a1b5b7c36 */ /* 0x000fe20008000000 */
[----:B-1----:R0:W5:Y:S04]  /*2cd0*/  LDG.E.CONSTANT R65, desc[UR12][R74.64] ;  /* 0x0000000c4a417981 */ /* 0x002168000c1e9900 */
[----:B------:R1:W5:Y:S01]  /*2ce0*/  LDG.E.CONSTANT R73, desc[UR12][R46.64] ;  /* 0x0000000c2e497981 */ /* 0x000362000c1e9900 */
[----:B0-----:R-:W-:Y:S01]  /*2cf0*/  IMAD.WIDE.U32 R74, R91, 0x4, R44 ;  /* 0x000000045b4a7825 */ /* 0x001fe200078e002c */
[----:B------:R-:W-:-:S05]  /*2d00*/  IADD3 R91, PT, PT, R14, UR10, RZ ;  /* 0x0000000a0e5b7c10 */ /* 0x000fca000fffe0ff */
[--C-:B-1----:R-:W-:Y:S01]  /*2d10*/  IMAD.WIDE.U32 R46, R91, 0x4, R44.reuse ;  /* 0x000000045b2e7825 */ /* 0x102fe200078e002c */
[----:B------:R-:W5:Y:S03]  /*2d20*/  LDG.E.CONSTANT R74, desc[UR12][R74.64] ;  /* 0x0000000c4a4a7981 */ /* 0x000f66000c1e9900 */
[----:B------:R-:W-:Y:S01]  /*2d30*/  VIADD R91, R32, UR10 ;  /* 0x0000000a205b7c36 */ /* 0x000fe20008000000 */
[----:B------:R0:W-:Y:S04]  /*2d40*/  STS [R48+0x1f80], R49 ;  /* 0x001f803130007388 */ /* 0x0001e80000000800 */
[----:B------:R1:W5:Y:S02]  /*2d50*/  LDG.E.CONSTANT R75, desc[UR12][R46.64] ;  /* 0x0000000c2e4b7981 */ /* 0x000364000c1e9900 */
[----:B-1----:R-:W-:-:S04]  /*2d60*/  IMAD.WIDE.U32 R46, R91, 0x4, R44 ;  /* 0x000000045b2e7825 */ /* 0x002fc800078e002c */
[----:B------:R-:W-:Y:S01]  /*2d70*/  VIADD R91, R19, UR10 ;  /* 0x0000000a135b7c36 */ /* 0x000fe20008000000 */
[----:B0-----:R0:W5:Y:S04]  /*2d80*/  LDG.E.CONSTANT R49, desc[UR12][R46.64] ;  /* 0x0000000c2e317981 */ /* 0x001168000c1e9900 */
[----:B------:R1:W-:Y:S01]  /*2d90*/  STS [R48+0xfc0], R50 ;  /* 0x000fc03230007388 */ /* 0x0003e20000000800 */
[----:B0-----:R-:W-:Y:S01]  /*2da0*/  IMAD.WIDE.U32 R46, R91, 0x4, R44 ;  /* 0x000000045b2e7825 */ /* 0x001fe200078e002c */
[----:B------:R-:W-:-:S04]  /*2db0*/  IADD3 R91, PT, PT, R22, UR10, RZ ;  /* 0x0000000a165b7c10 */ /* 0x000fc8000fffe0ff */
[----:B-1----:R0:W5:Y:S02]  /*2dc0*/  LDG.E.CONSTANT R50, desc[UR12][R46.64] ;  /* 0x0000000c2e327981 */ /* 0x002164000c1e9900 */
[----:B0-----:R-:W-:-:S06]  /*2dd0*/  IMAD.WIDE.U32 R46, R91, 0x4, R44 ;  /* 0x000000045b2e7825 */ /* 0x001fcc00078e002c */
[----:B------:R0:W5:Y:S01]  /*2de0*/  LDG.E.CONSTANT R46, desc[UR12][R46.64] ;  /* 0x0000000c2e2e7981 */ /* 0x000162000c1e9900 */
[----:B------:R-:W-:-:S03]  /*2df0*/  VIADD R91, R5, UR10 ;  /* 0x0000000a055b7c36 */ /* 0x000fc60008000000 */
[----:B------:R-:W-:Y:S01]  /*2e00*/  STS [R48+0x380], R81 ;  /* 0x0003805130007388 */ /* 0x000fe20000000800 */
[----:B0-----:R-:W-:-:S03]  /*2e10*/  IADD3 R47, PT, PT, R9, UR10, RZ ;  /* 0x0000000a092f7c10 */ /* 0x001fc6000fffe0ff */
[----:B------:R-:W-:Y:S04]  /*2e20*/  STS [R48+0x3f00], R78 ;  /* 0x003f004e30007388 */ /* 0x000fe80000000800 */
[----:B------:R0:W-:Y:S04]  /*2e30*/  STS [R48+0x700], R79 ;  /* 0x0007004f30007388 */ /* 0x0001e80000000800 */
[----:B------:R-:W-:Y:S01]  /*2e40*/  STS [R48+0x2f40], R43 ;  /* 0x002f402b30007388 */ /* 0x000fe20000000800 */
[----:B0-----:R-:W-:-:S04]  /*2e50*/  IMAD.WIDE.U32 R78, R47, 0x4, R44 ;  /* 0x000000042f4e7825 */ /* 0x001fc800078e002c */
[----:B------:R-:W-:Y:S01]  /*2e60*/  VIADD R47, R10, UR10 ;  /* 0x0000000a0a2f7c36 */ /* 0x000fe20008000000 */
[----:B------:R-:W-:-:S05]  /*2e70*/  IADD3 R93, PT, PT, R11, UR10, RZ ;  /* 0x0000000a0b5d7c10 */ /* 0x000fca000fffe0ff */
[--C-:B------:R-:W-:Y:S01]  /*2e80*/  IMAD.WIDE.U32 R92, R93, 0x4, R44.reuse ;  /* 0x000000045d5c7825 */ /* 0x100fe200078e002c */
[----:B------:R0:W-:Y:S04]  /*2e90*/  STS [R48+0x3480], R88 ;  /* 0x0034805830007388 */ /* 0x0001e80000000800 */
[----:B------:R1:W-:Y:S01]  /*2ea0*/  STS [R48+0x1c0], R84 ;  /* 0x0001c05430007388 */ /* 0x0003e20000000800 */
[----:B0-----:R-:W-:Y:S01]  /*2eb0*/  IADD3 R88, PT, PT, R17, UR10, RZ ;  /* 0x0000000a11587c10 */ /* 0x001fe2000fffe0ff */
[----:B-1----:R-:W-:Y:S02]  /*2ec0*/  VIADD R84, R33, UR10 ;  /* 0x0000000a21547c36 */ /* 0x002fe40008000000 */
[----:B---3--:R0:W-:Y:S02]  /*2ed0*/  STS [R48+0x540], R80 ;  /* 0x0005405030007388 */ /* 0x0081e40000000800 */
[----:B0-----:R-:W-:-:S04]  /*2ee0*/  IMAD.WIDE.U32 R80, R91, 0x4, R44 ;  /* 0x000000045b507825 */ /* 0x001fc800078e002c */
[----:B------:R-:W-:Y:S01]  /*2ef0*/  VIADD R91, R24, UR10 ;  /* 0x0000000a185b7c36 */ /* 0x000fe20008000000 */
[----:B------:R-:W3:Y:S04]  /*2f00*/  LDG.E.CONSTANT R43, desc[UR12][R80.64] ;  /* 0x0000000c502b7981 */ /* 0x000ee8000c1e9900 */
[----:B------:R-:W3:Y:S04]  /*2f10*/  LDG.E.CONSTANT R80, desc[UR12][R78.64] ;  /* 0x0000000c4e507981 */ /* 0x000ee8000c1e9900 */
[----:B----4-:R-:W-:Y:S04]  /*2f20*/  STS [R48+0x8c0], R76 ;  /* 0x0008c04c30007388 */ /* 0x010fe80000000800 */
[----:B--2---:R0:W-:Y:S02]  /*2f30*/  STS [R48+0xa80], R77 ;  /* 0x000a804d30007388 */ /* 0x0041e40000000800 */
[----:B0-----:R-:W-:-:S04]  /*2f40*/  IMAD.WIDE.U32 R76, R91, 0x4, R44 ;  /* 0x000000045b4c7825 */ /* 0x001fc800078e002c */
[----:B------:R-:W-:Y:S01]  /*2f50*/  VIADD R91, R28, UR10 ;  /* 0x0000000a1c5b7c36 */ /* 0x000fe20008000000 */
[----:B------:R0:W2:Y:S03]  /*2f60*/  LDG.E.CONSTANT R81, desc[UR12][R76.64] ;  /* 0x0000000c4c517981 */ /* 0x0000a6000c1e9900 */
[----:B0-----:R-:W-:Y:S01]  /*2f70*/  IMAD.WIDE.U32 R76, R91, 0x4, R44 ;  /* 0x000000045b4c7825 */ /* 0x001fe200078e002c */
[----:B------:R-:W-:-:S04]  /*2f80*/  IADD3 R91, PT, PT, R15, UR10, RZ ;  /* 0x0000000a0f5b7c10 */ /* 0x000fc8000fffe0ff */
[----:B------:R0:W4:Y:S04]  /*2f90*/  LDG.E.CONSTANT R79, desc[UR12][R76.64] ;  /* 0x0000000c4c4f7981 */ /* 0x000128000c1e9900 */
[----:B-----5:R-:W-:Y:S04]  /*2fa0*/  STS [R48+0x1180], R74 ;  /* 0x0011804a30007388 */ /* 0x020fe80000000800 */
[----:B------:R1:W-:Y:S01]  /*2fb0*/  STS [R48+0x1340], R75 ;  /* 0x0013404b30007388 */ /* 0x0003e20000000800 */
[----:B0-----:R-:W-:-:S06]  /*2fc0*/  IMAD.WIDE.U32 R76, R91, 0x4, R44 ;  /* 0x000000045b4c7825 */ /* 0x001fcc00078e002c */
[----:B------:R-:W5:Y:S01]  /*2fd0*/  LDG.E.CONSTANT R77, desc[UR12][R76.64] ;  /* 0x0000000c4c4d7981 */ /* 0x000f62000c1e9900 */
[----:B-1----:R-:W-:-:S04]  /*2fe0*/  IMAD.WIDE.U32 R74, R47, 0x4, R44 ;  /* 0x000000042f4a7825 */ /* 0x002fc800078e002c */
[----:B------:R-:W-:Y:S01]  /*2ff0*/  VIADD R47, R2, UR10 ;  /* 0x0000000a022f7c36 */ /* 0x000fe20008000000 */
[----:B------:R0:W5:Y:S03]  /*3000*/  LDG.E.CONSTANT R78, desc[UR12][R74.64] ;  /* 0x0000000c4a4e7981 */ /* 0x000166000c1e9900 */
[----:B0-----:R-:W-:-:S04]  /*3010*/  IMAD.WIDE.U32 R74, R47, 0x4, R44 ;  /* 0x000000042f4a7825 */ /* 0x001fc800078e002c */
[----:B------:R-:W-:Y:S01]  /*3020*/  VIADD R47, R6, UR10 ;  /* 0x0000000a062f7c36 */ /* 0x000fe20008000000 */
[----:B------:R0:W5:Y:S04]  /*3030*/  LDG.E.CONSTANT R76, desc[UR12][R74.64] ;  /* 0x0000000c4a4c7981 */ /* 0x000168000c1e9900 */
[----:B------:R1:W-:Y:S01]  /*3040*/  STS [R48+0xc40], R65 ;  /* 0x000c404130007388 */ /* 0x0003e20000000800 */
[----:B0-----:R-:W-:-:S04]  /*3050*/  IMAD.WIDE.U32 R74, R47, 0x4, R44 ;  /* 0x000000042f4a7825 */ /* 0x001fc800078e002c */
[----:B------:R-:W-:Y:S01]  /*3060*/  VIADD R47, R16, UR10 ;  /* 0x0000000a102f7c36 */ /* 0x000fe20008000000 */
[----:B------:R0:W-:Y:S01]  /*3070*/  STS [R48+0x1880], R46 ;  /* 0x0018802e30007388 */ /* 0x0001e20000000800 */
[----:B-1----:R-:W-:-:S03]  /*3080*/  IADD3 R65, PT, PT, R3, UR10, RZ ;  /* 0x0000000a03417c10 */ /* 0x002fc6000fffe0ff */
[----:B------:R1:W-:Y:S04]  /*3090*/  STS [R48+0xe00], R73 ;  /* 0x000e004930007388 */ /* 0x0003e80000000800 */
[----:B------:R1:W-:Y:S01]  /*30a0*/  STS [R48+0x1500], R49 ;  /* 0x0015003130007388 */ /* 0x0003e20000000800 */
[----:B0-----:R-:W-:-:S03]  /*30b0*/  IMAD.WIDE.U32 R46, R47, 0x4, R44 ;  /* 0x000000042f2e7825 */ /* 0x001fc600078e002c */
[----:B------:R0:W-:Y:S04]  /*30c0*/  STS [R48+0x16c0], R50 ;  /* 0x0016c03230007388 */ /* 0x0001e80000000800 */
[----:B-1----:R1:W5:Y:S01]  /*30d0*/  LDG.E.CONSTANT R73, desc[UR12][R46.64] ;  /* 0x0000000c2e497981 */ /* 0x002362000c1e9900 */
[----:B------:R-:W-:Y:S02]  /*30e0*/  VIADD R49, R25, UR10 ;  /* 0x0000000a19317c36 */ /* 0x000fe40008000000 */
[----:B------:R-:W-:Y:S01]  /*30f0*/  VIADD R91, R29, UR10 ;  /* 0x0000000a1d5b7c36 */ /* 0x000fe20008000000 */
[----:B------:R-:W5:Y:S01]  /*3100*/  LDG.E.CONSTANT R75, desc[UR12][R74.64] ;  /* 0x0000000c4a4b7981 */ /* 0x000f62000c1e9900 */
[----:B-1----:R-:W-:-:S05]  /*3110*/  IMAD.WIDE.U32 R46, R65, 0x4, R44 ;  /* 0x00000004412e7825 */ /* 0x002fca00078e002c */
[----:B------:R1:W5:Y:S04]  /*3120*/  LDG.E.CONSTANT R65, desc[UR12][R46.64] ;  /* 0x0000000c2e417981 */ /* 0x000368000c1e9900 */
[----:B------:R0:W5:Y:S01]  /*3130*/  LDG.E.CONSTANT R74, desc[UR12][R92.64] ;  /* 0x0000000c5c4a7981 */ /* 0x000162000c1e9900 */
[----:B-1----:R-:W-:Y:S01]  /*3140*/  IMAD.WIDE.U32 R46, R49, 0x4, R44 ;  /* 0x00000004312e7825 */ /* 0x002fe200078e002c */
[----:B------:R-:W-:-:S04]  /*3150*/  IADD3 R49, PT, PT, R7, UR10, RZ ;  /* 0x0000000a07317c10 */ /* 0x000fc8000fffe0ff */
[----:B0-----:R0:W5:Y:S01]  /*3160*/  LDG.E.CONSTANT R50, desc[UR12][R46.64] ;  /* 0x0000000c2e327981 */ /* 0x001162000c1e9900 */
[----:B------:R-:W-:Y:S01]  /*3170*/  IADD3 R93, PT, PT, R12, UR10, RZ ;  /* 0x0000000a0c5d7c10 */ /* 0x000fe2000fffe0ff */
[----:B0-----:R-:W-:-:S05]  /*3180*/  IMAD.WIDE.U32 R46, R49, 0x4, R44 ;  /* 0x00000004312e7825 */ /* 0x001fca00078e002c */
[----:B------:R0:W5:Y:S02]  /*3190*/  LDG.E.CONSTANT R49, desc[UR12][R46.64] ;  /* 0x0000000c2e317981 */ /* 0x000164000c1e9900 */
[----:B0-----:R-:W-:-:S05]  /*31a0*/  IMAD.WIDE.U32 R46, R91, 0x4, R44 ;  /* 0x000000045b2e7825 */ /* 0x001fca00078e002c */
[----:B------:R0:W5:Y:S02]  /*31b0*/  LDG.E.CONSTANT R91, desc[UR12][R46.64] ;  /* 0x0000000c2e5b7981 */ /* 0x000164000c1e9900 */
[----:B0-----:R-:W-:-:S05]  /*31c0*/  IMAD.WIDE.U32 R46, R93, 0x4, R44 ;  /* 0x000000045d2e7825 */ /* 0x001fca00078e002c */
[----:B------:R0:W5:Y:S02]  /*31d0*/  LDG.E.CONSTANT R93, desc[UR12][R46.64] ;  /* 0x0000000c2e5d7981 */ /* 0x000164000c1e9900 */
[----:B0-----:R-:W-:-:S04]  /*31e0*/  IMAD.WIDE.U32 R46, R84, 0x4, R44 ;  /* 0x00000004542e7825 */ /* 0x001fc800078e002c */
[----:B------:R-:W-:Y:S01]  /*31f0*/  IMAD.WIDE.U32 R44, R88, 0x4, R44 ;  /* 0x00000004582c7825 */ /* 0x000fe200078e002c */
[----:B------:R-:W5:Y:S05]  /*3200*/  LDG.E.CONSTANT R84, desc[UR12][R46.64] ;  /* 0x0000000c2e547981 */ /* 0x000f6a000c1e9900 */
[----:B------:R-:W5:Y:S04]  /*3210*/  LDG.E.CONSTANT R45, desc[UR12][R44.64] ;  /* 0x0000000c2c2d7981 */ /* 0x000f68000c1e9900 */
[----:B------:R-:W-:Y:S04]  /*3220*/  @!P5 STS [R48+0x47c0], R39 ;  /* 0x0047c0273000d388 */ /* 0x000fe80000000800 */
[----:B---3--:R0:W-:Y:S04]  /*3230*/  STS [R48+0x1a40], R43 ;  /* 0x001a402b30007388 */ /* 0x0081e80000000800 */
[----:B------:R1:W-:Y:S01]  /*3240*/  STS [R48+0x1dc0], R80 ;  /* 0x001dc05030007388 */ /* 0x0003e20000000800 */
[----:B0-----:R-:W-:-:S03]  /*3250*/  IMAD.MOV.U32 R43, RZ, RZ, RZ ;  /* 0x000000ffff2b7224 */ /* 0x001fc600078e00ff */
[----:B--2---:R1:W-:Y:S04]  /*3260*/  STS [R48+0x1c00], R81 ;  /* 0x001c005130007388 */ /* 0x0043e80000000800 */
[----:B----4-:R1:W-:Y:S04]  /*3270*/  STS [R48+0x2140], R79 ;  /* 0x0021404f30007388 */ /* 0x0103e80000000800 */
[----:B-----5:R1:W-:Y:S04]  /*3280*/  STS [R48+0x2680], R77 ;  /* 0x0026804d30007388 */ /* 0x0203e80000000800 */
[----:B------:R1:W-:Y:S04]  /*3290*/  STS [R48+0x2300], R78 ;  /* 0x0023004e30007388 */ /* 0x0003e80000000800 */
        /* <DEDUP_REMOVED lines=10> */
[----:B------:R1:W-:Y:S01]  /*3340*/  STS [R48+0x4600], R45 ;  /* 0x0046002d30007388 */ /* 0x0003e20000000800 */
[----:B------:R-:W-:Y:S06]  /*3350*/  BAR.SYNC.DEFER_BLOCKING 0x0 ;  /* 0x0000000000007b1d */ /* 0x000fec0000010000 */
.L_x_5:
[----:B------:R-:W0:Y:S01]  /*3360*/  S2R R46, SR_CgaCtaId ;  /* 0x00000000002e7919 */ /* 0x000e220000008800 */
[----:B------:R-:W-:Y:S01]  /*3370*/  MOV R39, 0x400 ;  /* 0x0000040000277802 */ /* 0x000fe20000000f00 */
[----:B------:R-:W-:-:S03]  /*3380*/  UMOV UR8, 0x2400 ;  /* 0x0000240000087882 */ /* 0x000fc60000000000 */
[----:B0-----:R-:W-:Y:S01]  /*3390*/  LEA R38, R46, R39, 0x18 ;  /* 0x000000272e267211 */ /* 0x001fe200078ec0ff */
[----:B------:R-:W-:-:S03]  /*33a0*/  VIADD R39, R39, 0xa20 ;  /* 0x00000a2027277836 */ /* 0x000fc60000000000 */
[----:B------:R-:W-:Y:S02]  /*33b0*/  LEA R38, R41, R38, 0x2 ;  /* 0x0000002629267211 */ /* 0x000fe400078e10ff */
[----:B------:R-:W-:-:S03]  /*33c0*/  LEA R39, R46, R39, 0x18 ;  /* 0x000000272e277211 */ /* 0x000fc600078ec0ff */
[C---:B------:R-:W-:Y:S02]  /*33d0*/  IMAD R44, R43.reuse, 0x144, R38 ;  /* 0x000001442b2c7824 */ /* 0x040fe400078e0226 */
[----:B------:R-:W-:Y:S02]  /*33e0*/  IMAD R38, R40, 0x240, R39 ;  /* 0x0000024028267824 */ /* 0x000fe400078e0227 */
[----:B------:R-:W-:Y:S01]  /*33f0*/  VIADD R39, R44, 0x70 ;  /* 0x000000702c277836 */ /* 0x000fe20000000000 */
[----:B-1----:R0:W1:Y:S01]  /*3400*/  LDS R48, [R44+0x70] ;  /* 0x000070002c307984 */ /* 0x0020620000000800 */
[C---:B------:R-:W-:Y:S01]  /*3410*/  IMAD R45, R43.reuse, 0x24, R38 ;  /* 0x000000242b2d7824 */ /* 0x040fe200078e0226 */
[----:B------:R-:W-:-:S04]  /*3420*/  IADD3 R43, PT, PT, R43, 0x1, RZ ;  /* 0x000000012b2b7810 */ /* 0x000fc80007ffe0ff */
[----:B------:R-:W-:-:S13]  /*3430*/  ISETP.NE.AND P5, PT, R43, 0x8, PT ;  /* 0x000000082b00780c */ /* 0x000fda0003fa5270 */
.L_x_4:
[----:B------:R-:W-:Y:S04]  /*3440*/  LDS R81, [R39+-0x70] ;  /* 0xffff900027517984 */ /* 0x000fe80000000800 */
[----:B------:R-:W2:Y:S04]  /*3450*/  LDS R47, [R45+UR8+-0x2400] ;  /* 0xffdc00082d2f7984 */ /* 0x000ea80008000800 */
[----:B------:R-:W3:Y:S04]  /*3460*/  LDS R80, [R39+-0x4c] ;  /* 0xffffb40027507984 */ /* 0x000ee80000000800 */
[----:B------:R-:W4:Y:S04]  /*3470*/  LDS R79, [R39+-0x28] ;  /* 0xffffd800274f7984 */ /* 0x000f280000000800 */
[----:B------:R-:W5:Y:S04]  /*3480*/  LDS R78, [R39+-0x4] ;  /* 0xfffffc00274e7984 */ /* 0x000f680000000800 */
[----:B------:R-:W1:Y:S04]  /*3490*/  LDS R77, [R39+0x20] ;  /* 0x00002000274d7984 */ /* 0x000e680000000800 */
[----:B------:R-:W1:Y:S04]  /*34a0*/  LDS R76, [R39+0x44] ;  /* 0x00004400274c7984 */ /* 0x000e680000000800 */
[----:B------:R-:W1:Y:S04]  /*34b0*/  LDS R75, [R39+0x68] ;  /* 0x00006800274b7984 */ /* 0x000e680000000800 */
[----:B------:R-:W1:Y:S04]  /*34c0*/  LDS R88, [R45+UR8] ;  /* 0x000000082d587984 */ /* 0x000e680008000800 */
[----:B------:R-:W1:Y:S04]  /*34d0*/  LDS R84, [R45+UR8+-0x22e0] ;  /* 0xffdd20082d547984 */ /* 0x000e680008000800 */
[----:B------:R-:W1:Y:S01]  /*34e0*/  LDS R65, [R45+UR8+0x120] ;  /* 0x000120082d417984 */ /* 0x000e620008000800 */
[----:B--2---:R-:W-:-:S03]  /*34f0*/  FFMA R59, R81, R47, R59 ;  /* 0x0000002f513b7223 */ /* 0x004fc6000000003b */
[----:B------:R-:W-:Y:S01]  /*3500*/  LDS R38, [R39+-0x6c] ;  /* 0xffff940027267984 */ /* 0x000fe20000000800 */
[----:B---3--:R-:W-:-:S03]  /*3510*/  FFMA R60, R47, R80, R60 ;  /* 0x000000502f3c7223 */ /* 0x008fc6000000003c */
[----:B------:R-:W-:Y:S01]  /*3520*/  LDS R46, [R39+-0x48] ;  /* 0xffffb800272e7984 */ /* 0x000fe20000000800 */
[----:B----4-:R-:W-:-:S03]  /*3530*/  FFMA R61, R47, R79, R61 ;  /* 0x0000004f2f3d7223 */ /* 0x010fc6000000003d */
[----:B0-----:R-:W-:Y:S01]  /*3540*/  LDS R44, [R39+0x24] ;  /* 0x00002400272c7984 */ /* 0x001fe20000000800 */
[----:B-----5:R-:W-:-:S03]  /*3550*/  FFMA R58, R47, R78, R58 ;  /* 0x0000004e2f3a7223 */ /* 0x020fc6000000003a */
[----:B------:R-:W-:Y:S01]  /*3560*/  LDS R49, [R39+0x48] ;  /* 0x0000480027317984 */ /* 0x000fe20000000800 */
[----:B-1----:R-:W-:-:S03]  /*3570*/  FFMA R62, R47, R77, R62 ;  /* 0x0000004d2f3e7223 */ /* 0x002fc6000000003e */
[----:B------:R-:W-:Y:S01]  /*3580*/  LDS R50, [R39+0x6c] ;  /* 0x00006c0027327984 */ /* 0x000fe20000000800 */
[----:B------:R-:W-:-:S03]  /*3590*/  FFMA R63, R47, R76, R63 ;  /* 0x0000004c2f3f7223 */ /* 0x000fc6000000003f */
[----:B------:R-:W0:Y:S01]  /*35a0*/  LDS R73, [R45+UR8+0x4] ;  /* 0x000004082d497984 */ /* 0x000e220008000800 */
[----:B------:R-:W-:-:S03]  /*35b0*/  FFMA R74, R47, R75, R64 ;  /* 0x0000004b2f4a7223 */ /* 0x000fc60000000040 */
[----:B------:R-:W1:Y:S01]  /*35c0*/  LDS R64, [R45+UR8+-0x23fc] ;  /* 0xffdc04082d407984 */ /* 0x000e620008000800 */
[C---:B------:R-:W-:Y:S01]  /*35d0*/  FFMA R66, R81.reuse, R88, R66 ;  /* 0x0000005851427223 */ /* 0x040fe20000000042 */
[C---:B------:R-:W-:Y:S02]  /*35e0*/  FFMA R67, R88.reuse, R80, R67 ;  /* 0x0000005058437223 */ /* 0x040fe40000000043 */
[----:B------:R-:W2:Y:S01]  /*35f0*/  LDS R47, [R39+-0x24] ;  /* 0xffffdc00272f7984 */ /* 0x000ea20000000800 */
[C---:B------:R-:W-:Y:S01]  /*3600*/  FFMA R68, R88.reuse, R79, R68 ;  /* 0x0000004f58447223 */ /* 0x040fe20000000044 */
[C---:B------:R-:W-:Y:S01]  /*3610*/  FFMA R69, R88.reuse, R78, R69 ;  /* 0x0000004e58457223 */ /* 0x040fe20000000045 */
[C---:B------:R-:W-:Y:S01]  /*3620*/  FFMA R70, R88.reuse, R77, R70 ;  /* 0x0000004d58467223 */ /* 0x040fe20000000046 */
[C---:B------:R-:W-:Y:S01]  /*3630*/  FFMA R71, R88.reuse, R76, R71 ;  /* 0x0000004c58477223 */ /* 0x040fe20000000047 */
[----:B------:R-:W-:Y:S01]  /*3640*/  FFMA R72, R88, R75, R72 ;  /* 0x0000004b58487223 */ /* 0x000fe20000000048 */
[-C--:B------:R-:W-:Y:S01]  /*3650*/  FFMA R82, R81, R84.reuse, R82 ;  /* 0x0000005451527223 */ /* 0x080fe20000000052 */
[----:B------:R-:W3:Y:S01]  /*3660*/  LDS R88, [R45+UR8+-0x22dc] ;  /* 0xffdd24082d587984 */ /* 0x000ee20008000800 */
[-C--:B------:R-:W-:Y:S01]  /*3670*/  FFMA R83, R80, R84.reuse, R83 ;  /* 0x0000005450537223 */ /* 0x080fe20000000053 */
[-C--:B------:R-:W-:Y:S01]  /*3680*/  FFMA R85, R79, R84.reuse, R85 ;  /* 0x000000544f557223 */ /* 0x080fe20000000055 */
[-C--:B------:R-:W-:Y:S01]  /*3690*/  FFMA R86, R78, R84.reuse, R86 ;  /* 0x000000544e567223 */ /* 0x080fe20000000056 */
[-C--:B------:R-:W-:Y:S01]  /*36a0*/  FFMA R89, R77, R84.reuse, R89 ;  /* 0x000000544d597223 */ /* 0x080fe20000000059 */
[-C--:B------:R-:W-:Y:S01]  /*36b0*/  FFMA R90, R76, R84.reuse, R90 ;  /* 0x000000544c5a7223 */ /* 0x080fe2000000005a */
[----:B------:R-:W-:Y:S01]  /*36c0*/  FFMA R87, R75, R84, R87 ;  /* 0x000000544b577223 */ /* 0x000fe20000000057 */
[-C--:B------:R-:W-:Y:S01]  /*36d0*/  FFMA R51, R81, R65.reuse, R51 ;  /* 0x0000004151337223 */ /* 0x080fe20000000033 */
[-C--:B------:R-:W-:Y:S01]  /*36e0*/  FFMA R52, R80, R65.reuse, R52 ;  /* 0x0000004150347223 */ /* 0x080fe20000000034 */
[-C--:B------:R-:W-:Y:S01]  /*36f0*/  FFMA R53, R79, R65.reuse, R53 ;  /* 0x000000414f357223 */ /* 0x080fe20000000035 */
[-C--:B------:R-:W-:Y:S01]  /*3700*/  FFMA R54, R78, R65.reuse, R54 ;  /* 0x000000414e367223 */ /* 0x080fe20000000036 */
[-C--:B------:R-:W-:Y:S01]  /*3710*/  FFMA R55, R77, R65.reuse, R55 ;  /* 0x000000414d377223 */ /* 0x080fe20000000037 */
[-C--:B------:R-:W-:Y:S01]  /*3720*/  FFMA R56, R76, R65.reuse, R56 ;  /* 0x000000414c387223 */ /* 0x080fe20000000038 */
[----:B------:R-:W-:Y:S01]  /*3730*/  FFMA R57, R75, R65, R57 ;  /* 0x000000414b397223 */ /* 0x000fe20000000039 */
[----:B------:R-:W-:Y:S04]  /*3740*/  LDS R76, [R39+-0x20] ;  /* 0xffffe000274c7984 */ /* 0x000fe80000000800 */
[----:B------:R-:W4:Y:S04]  /*3750*/  LDS R65, [R45+UR8+0x124] ;  /* 0x000124082d417984 */ /* 0x000f280008000800 */
[----:B------:R-:W-:Y:S01]  /*3760*/  LDS R75, [R39+-0x44] ;  /* 0xffffbc00274b7984 */ /* 0x000fe20000000800 */
[----:B0-----:R-:W-:Y:S01]  /*3770*/  FFMA R66, R38, R73, R66 ;  /* 0x0000004926427223 */ /* 0x001fe20000000042 */
[C---:B------:R-:W-:Y:S01]  /*3780*/  FFMA R67, R73.reuse, R46, R67 ;  /* 0x0000002e49437223 */ /* 0x040fe20000000043 */
[C---:B------:R-:W-:Y:S01]  /*3790*/  FFMA R69, R73.reuse, R48, R69 ;  /* 0x0000003049457223 */ /* 0x040fe20000000045 */
[C---:B------:R-:W-:Y:S01]  /*37a0*/  FFMA R70, R73.reuse, R44, R70 ;  /* 0x0000002c49467223 */ /* 0x040fe20000000046 */
[C---:B------:R-:W-:Y:S01]  /*37b0*/  FFMA R71, R73.reuse, R49, R71 ;  /* 0x0000003149477223 */ /* 0x040fe20000000047 */
[----:B-1----:R-:W-:Y:S01]  /*37c0*/  FFMA R58, R64, R48, R58 ;  /* 0x00000030403a7223 */ /* 0x002fe2000000003a */
[----:B------:R-:W-:Y:S01]  /*37d0*/  FFMA R59, R38, R64, R59 ;  /* 0x00000040263b7223 */ /* 0x000fe2000000003b */
[C---:B------:R-:W-:Y:S01]  /*37e0*/  FFMA R60, R64.reuse, R46, R60 ;  /* 0x0000002e403c7223 */ /* 0x040fe2000000003c */
[C---:B------:R-:W-:Y:S01]  /*37f0*/  FFMA R62, R64.reuse, R44, R62 ;  /* 0x0000002c403e7223 */ /* 0x040fe2000000003e */
[C---:B--2---:R-:W-:Y:S01]  /*3800*/  FFMA R61, R64.reuse, R47, R61 ;  /* 0x0000002f403d7223 */ /* 0x044fe2000000003d */
[C---:B------:R-:W-:Y:S01]  /*3810*/  FFMA R63, R64.reuse, R49, R63 ;  /* 0x00000031403f7223 */ /* 0x040fe2000000003f */
[-C--:B------:R-:W-:Y:S01]  /*3820*/  FFMA R64, R64, R50.reuse, R74 ;  /* 0x0000003240407223 */ /* 0x080fe2000000004a */
[C---:B------:R-:W-:Y:S01]  /*3830*/  FFMA R68, R73.reuse, R47, R68 ;  /* 0x0000002f49447223 */ /* 0x040fe20000000044 */
[----:B------:R-:W-:Y:S01]  /*3840*/  FFMA R72, R73, R50, R72 ;  /* 0x0000003249487223 */ /* 0x000fe20000000048 */
[----:B------:R-:W0:Y:S01]  /*3850*/  LDS R74, [R45+UR8+-0x23f8] ;  /* 0xffdc08082d4a7984 */ /* 0x000e220008000800 */
[-C--:B---3--:R-:W-:Y:S01]  /*3860*/  FFMA R82, R38, R88.reuse, R82 ;  /* 0x0000005826527223 */ /* 0x088fe20000000052 */
[-C--:B------:R-:W-:Y:S01]  /*3870*/  FFMA R83, R46, R88.reuse, R83 ;  /* 0x000000582e537223 */ /* 0x080fe20000000053 */
[----:B------:R-:W-:Y:S01]  /*3880*/  FFMA R85, R47, R88, R85 ;  /* 0x000000582f557223 */ /* 0x000fe20000000055 */
[----:B------:R-:W-:Y:S01]  /*3890*/  FFMA R86, R88, R48, R86 ;  /* 0x0000003058567223 */ /* 0x000fe20000000056 */
[-C--:B------:R-:W-:Y:S01]  /*38a0*/  FFMA R89, R44, R88.reuse, R89 ;  /* 0x000000582c597223 */ /* 0x080fe20000000059 */
[-C--:B------:R-:W-:Y:S01]  /*38b0*/  FFMA R90, R49, R88.reuse, R90 ;  /* 0x00000058315a7223 */ /* 0x080fe2000000005a */
[----:B------:R-:W-:Y:S01]  /*38c0*/  FFMA R87, R50, R88, R87 ;  /* 0x0000005832577223 */ /* 0x000fe20000000057 */
[----:B------:R-:W1:Y:S04]  /*38d0*/  LDS R73, [R39+-0x68] ;  /* 0xffff980027497984 */ /* 0x000e680000000800 */
[----:B------:R-:W2:Y:S04]  /*38e0*/  LDS R77, [R39+0x4] ;  /* 0x00000400274d7984 */ /* 0x000ea80000000800 */
[----:B------:R-:W3:Y:S01]  /*38f0*/  LDS R78, [R39+0x28] ;  /* 0x00002800274e7984 */ /* 0x000ee20000000800 */
[----:B----4-:R-:W-:-:S03]  /*3900*/  FFMA R51, R38, R65, R51 ;  /* 0x0000004126337223 */ /* 0x010fc60000000033 */
[----:B------:R-:W4:Y:S01]  /*3910*/  LDS R79, [R39+0x4c] ;  /* 0x00004c00274f7984 */ /* 0x000f220000000800 */
[-C--:B------:R-:W-:Y:S01]  /*3920*/  FFMA R52, R46, R65.reuse, R52 ;  /* 0x000000412e347223 */ /* 0x080fe20000000034 */
[-C--:B------:R-:W-:Y:S01]  /*3930*/  FFMA R53, R47, R65.reuse, R53 ;  /* 0x000000412f357223 */ /* 0x080fe20000000035 */
[----:B------:R-:W-:Y:S01]  /*3940*/  FFMA R54, R65, R48, R54 ;  /* 0x0000003041367223 */ /* 0x000fe20000000036 */
[----:B------:R5:W4:Y:S01]  /*3950*/  LDS R80, [R39+0x70] ;  /* 0x0000700027507984 */ /* 0x000b220000000800 */
[-C--:B------:R-:W-:Y:S01]  /*3960*/  FFMA R56, R49, R65.reuse, R56 ;  /* 0x0000004131387223 */ /* 0x080fe20000000038 */
[-C--:B------:R-:W-:Y:S01]  /*3970*/  FFMA R57, R50, R65.reuse, R57 ;  /* 0x0000004132397223 */ /* 0x080fe20000000039 */
[----:B------:R-:W-:Y:S01]  /*3980*/  FFMA R55, R44, R65, R55 ;  /* 0x000000412c377223 */ /* 0x000fe20000000037 */
[----:B------:R-:W4:Y:S01]  /*3990*/  LDS R81, [R45+UR8+0x8] ;  /* 0x000008082d517984 */ /* 0x000f220008000800 */
[----:B------:R-:W-:-:S03]  /*39a0*/  IMAD.MOV.U32 R48, RZ, RZ, R44 ;  /* 0x000000ffff307224 */ /* 0x000fc600078e002c */
[----:B------:R-:W4:Y:S01]  /*39b0*/  LDS R84, [R45+UR8+-0x22d8] ;  /* 0xffdd28082d547984 */ /* 0x000f220008000800 */
[----:B-----5:R-:W-:-:S03]  /*39c0*/  IADD3 R39, PT, PT, R39, 0x24, RZ ;  /* 0x0000002427277810 */ /* 0x020fc60007ffe0ff */
[----:B------:R-:W5:Y:S01]  /*39d0*/  LDS R88, [R45+UR8+0x128] ;  /* 0x000128082d587984 */ /* 0x000f620008000800 */
[----:B------:R-:W-:Y:S01]  /*39e0*/  UIADD3 UR8, UPT, UPT, UR8, 0xc, URZ ;  /* 0x0000000c08087890 */ /* 0x000fe2000fffe0ff */
[C---:B0-----:R-:W-:Y:S01]  /*39f0*/  FFMA R60, R74.reuse, R75, R60 ;  /* 0x0000004b4a3c7223 */ /* 0x041fe2000000003c */
[C---:B------:R-:W-:Y:S02]  /*3a00*/  FFMA R61, R74.reuse, R76, R61 ;  /* 0x0000004c4a3d7223 */ /* 0x040fe4000000003d */
[----:B------:R-:W-:Y:S01]  /*3a10*/  UISETP.NE.AND UP0, UPT, UR8, 0x2424, UPT ;  /* 0x000024240800788c */ /* 0x000fe2000bf05270 */
[C---:B-1----:R-:W-:Y:S01]  /*3a20*/  FFMA R59, R73.reuse, R74, R59 ;  /* 0x0000004a493b7223 */ /* 0x042fe2000000003b */
[C---:B--2---:R-:W-:Y:S01]  /*3a30*/  FFMA R58, R74.reuse, R77, R58 ;  /* 0x0000004d4a3a7223 */ /* 0x044fe2000000003a */
[C---:B---3--:R-:W-:Y:S01]  /*3a40*/  FFMA R62, R74.reuse, R78, R62 ;  /* 0x0000004e4a3e7223 */ /* 0x048fe2000000003e */
[C---:B----4-:R-:W-:Y:S01]  /*3a50*/  FFMA R63, R74.reuse, R79, R63 ;  /* 0x0000004f4a3f7223 */ /* 0x050fe2000000003f */
[----:B------:R-:W-:Y:S01]  /*3a60*/  FFMA R64, R74, R80, R64 ;  /* 0x000000504a407223 */ /* 0x000fe20000000040 */
[----:B------:R-:W-:Y:S01]  /*3a70*/  FFMA R66, R73, R81, R66 ;  /* 0x0000005149427223 */ /* 0x000fe20000000042 */
[C---:B------:R-:W-:Y:S01]  /*3a80*/  FFMA R67, R81.reuse, R75, R67 ;  /* 0x0000004b51437223 */ /* 0x040fe20000000043 */
[C---:B------:R-:W-:Y:S01]  /*3a90*/  FFMA R68, R81.reuse, R76, R68 ;  /* 0x0000004c51447223 */ /* 0x040fe20000000044 */
[C---:B------:R-:W-:Y:S01]  /*3aa0*/  FFMA R69, R81.reuse, R77, R69 ;  /* 0x0000004d51457223 */ /* 0x040fe20000000045 */
[C---:B------:R-:W-:Y:S01]  /*3ab0*/  FFMA R70, R81.reuse, R78, R70 ;  /* 0x0000004e51467223 */ /* 0x040fe20000000046 */
[C---:B------:R-:W-:Y:S01]  /*3ac0*/  FFMA R71, R81.reuse, R79, R71 ;  /* 0x0000004f51477223 */ /* 0x040fe20000000047 */
        /* <DEDUP_REMOVED lines=8> */
[-C--:B-----5:R-:W-:Y:S01]  /*3b50*/  FFMA R51, R73, R88.reuse, R51 ;  /* 0x0000005849337223 */ /* 0x0a0fe20000000033 */
[-C--:B------:R-:W-:Y:S01]  /*3b60*/  FFMA R52, R75, R88.reuse, R52 ;  /* 0x000000584b347223 */ /* 0x080fe20000000034 */
[-C--:B------:R-:W-:Y:S01]  /*3b70*/  FFMA R53, R76, R88.reuse, R53 ;  /* 0x000000584c357223 */ /* 0x080fe20000000035 */
[-C--:B------:R-:W-:Y:S01]  /*3b80*/  FFMA R54, R77, R88.reuse, R54 ;  /* 0x000000584d367223 */ /* 0x080fe20000000036 */
[-C--:B------:R-:W-:Y:S01]  /*3b90*/  FFMA R55, R78, R88.reuse, R55 ;  /* 0x000000584e377223 */ /* 0x080fe20000000037 */
[-C--:B------:R-:W-:Y:S01]  /*3ba0*/  FFMA R56, R79, R88.reuse, R56 ;  /* 0x000000584f387223 */ /* 0x080fe20000000038 */
[----:B------:R-:W-:Y:S01]  /*3bb0*/  FFMA R57, R80, R88, R57 ;  /* 0x0000005850397223 */ /* 0x000fe20000000039 */
[----:B------:R-:W-:Y:S06]  /*3bc0*/  BRA.U UP0, `(.L_x_4) ;  /* 0xfffffff9001c7547 */ /* 0x000fec000b83ffff */
[----:B------:R-:W-:Y:S05]  /*3bd0*/  @P5 BRA `(.L_x_5) ;  /* 0xfffffff400e05947 */ /* 0x000fea000383ffff */
[----:B------:R-:W-:-:S04]  /*3be0*/  UIADD3 UR4, UPT, UPT, UR4, 0x1, URZ ;  /* 0x0000000104047890 */ /* 0x000fc8000fffe0ff */
[----:B------:R-:W-:-:S09]  /*3bf0*/  UISETP.NE.AND UP0, UPT, UR4, 0x10, UPT ;  /* 0x000000100400788c */ /* 0x000fd2000bf05270 */
[----:B------:R-:W-:Y:S05]  /*3c00*/  BRA.U UP0, `(.L_x_6) ;  /* 0xffffffe100b87547 */ /* 0x000fea000b83ffff */
[----:B------:R-:W0:Y:S01]  /*3c10*/  LDC.64 R2, c[0x0][0x390] ;  /* 0x0000e400ff027b82 */ /* 0x000e220000000a00 */
[----:B------:R-:W-:-:S04]  /*3c20*/  UIMAD UR8, UR7, 0xc400, UR6 ;  /* 0x0000c400070878a4 */ /* 0x000fc8000f8e0206 */
[----:B------:R-:W-:-:S06]  /*3c30*/  UIMAD UR8, UR5, 0xc4, UR8 ;  /* 0x000000c4050878a4 */ /* 0x000fcc000f8e0208 */
[----:B------:R-:W-:-:S05]  /*3c40*/  IADD3 R41, PT, PT, R41, UR8, RZ ;  /* 0x0000000829297c10 */ /* 0x000fca000fffe0ff */
[----:B------:R-:W-:-:S04]  /*3c50*/  IMAD R41, R40, 0x620, R41 ;  /* 0x0000062028297824 */ /* 0x000fc800078e0229 */
[----:B0-----:R-:W-:-:S05]  /*3c60*/  IMAD.WIDE.U32 R2, R41, 0x4, R2 ;  /* 0x0000000429027825 */ /* 0x001fca00078e0002 */
[----:B------:R-:W-:Y:S04]  /*3c70*/  STG.E desc[UR12][R2.64], R59 ;  /* 0x0000003b02007986 */ /* 0x000fe8000c10190c */
        /* <DEDUP_REMOVED lines=26> */
[----:B------:R-:W-:Y:S01]  /*3e20*/  STG.E desc[UR12][R2.64+0x196e0], R57 ;  /* 0x0196e03902007986 */ /* 0x000fe2000c10190c */
[----:B------:R-:W-:Y:S05]  /*3e30*/  EXIT ;  /* 0x000000000000794d */ /* 0x000fea0003800000 */
.L_x_7:
[----:B------:R-:W-:-:S00]  /*3e40*/  BRA `(.L_x_7) ;  /* 0xfffffffc00fc7947 */ /* 0x000fc0000383ffff */
[----:B------:R-:W-:-:S00]  /*3e50*/  NOP ;  /* 0x0000000000007918 */ /* 0x000fc00000000000 */
        /* <DEDUP_REMOVED lines=10> */
.L_x_8:


//--------------------- .nv.shared.candidate3     --------------------------
	.section	.nv.shared.candidate3,"aw",@nobits
	.sectionflags	@""
	.align	4
.nv.shared.candidate3:
	.zero		22048


//--------------------- .nv.shared.reserved.0     --------------------------
	.section	.nv.shared.reserved.0,"aw",@nobits
	.weak		__nv_reservedSMEM_offset_0_alias
	.size		__nv_reservedSMEM_offset_0_alias, 0, 64
	.other		__nv_reservedSMEM_offset_0_alias,@"STO_CUDA_RESERVED_SHARED STV_DEFAULT"
__nv_reservedSMEM_offset_0_alias:
	.zero		0
	.zero		64


//--------------------- .nv.constant0.candidate3  --------------------------
	.section	.nv.constant0.candidate3,"a",@progbits
	.sectionflags	@""
	.align	4
.nv.constant0.candidate3:
	.zero		920


//--------------------- SYMBOLS --------------------------

	.type		.nv.reservedSmem.offset0,@object
	.size		.nv.reservedSmem.offset0,0x4
	.type		.nv.reservedSmem.cap,@object
	.size		.nv.reservedSmem.cap,0x4
